// auto-generated by cutlass_sweep.gemm — config: {"arch": "sm_90", "cluster_m": 1, "cluster_n": 1, "dtype": "fp32", "dtype_b": "fp32", "layout": "nt", "stages": 6, "tile_k": 32, "tile_m": 64, "tile_n": 64}
#include "cutlass/cutlass.h"
#include "cutlass/gemm/collective/collective_builder.hpp"
#include "cutlass/gemm/device/gemm_universal_adapter.h"
#include "cutlass/gemm/kernel/gemm_universal.hpp"
#include "cutlass/epilogue/collective/collective_builder.hpp"

using ElemA = float;
using ElemB = float;
using ElemCD = float;
using Acc  = float;
using TileShape    = cute::Shape<cute::_64, cute::_64, cute::_32>;
using ClusterShape = cute::Shape<cute::_1, cute::_1, cute::_1>;

using CollectiveEpilogue = typename cutlass::epilogue::collective::CollectiveBuilder<
    cutlass::arch::Sm90, cutlass::arch::OpClassTensorOp,
    TileShape, ClusterShape,
    cutlass::epilogue::collective::EpilogueTileAuto,
    Acc, Acc,
    ElemCD, cutlass::layout::RowMajor, 128 / cutlass::sizeof_bits<ElemCD>::value,
    ElemCD, cutlass::layout::RowMajor, 128 / cutlass::sizeof_bits<ElemCD>::value,
    cutlass::epilogue::collective::EpilogueScheduleAuto
  >::CollectiveOp;

using CollectiveMainloop = typename cutlass::gemm::collective::CollectiveBuilder<
    cutlass::arch::Sm90, cutlass::arch::OpClassTensorOp,
    ElemA, cutlass::layout::RowMajor, 128 / cutlass::sizeof_bits<ElemA>::value,
    ElemB, cutlass::layout::ColumnMajor, 128 / cutlass::sizeof_bits<ElemB>::value,
    Acc,
    TileShape, ClusterShape,
    cutlass::gemm::collective::StageCount<6>,
    cutlass::gemm::collective::KernelScheduleAuto
  >::CollectiveOp;

using GemmKernel = cutlass::gemm::kernel::GemmUniversal<
    cute::Shape<int,int,int,int>,
    CollectiveMainloop,
    CollectiveEpilogue
>;
using Gemm = cutlass::gemm::device::GemmUniversalAdapter<GemmKernel>;

// Force the device kernel symbol into the cubin without needing a host main.
auto* _anchor = &cutlass::device_kernel<GemmKernel>;


// ===== COMPILED SASS (sm_90a) =====

	.target	sm_90a

	.elftype	@"ET_EXEC"


//--------------------- .note.nv.tkinfo           --------------------------
	.section	.note.nv.tkinfo,"",@"SHT_NOTE"
	.sectionflags	@"SHF_NOTE_NV_TKINFO"
	.tkinfo
        /*0018*/ 	.word	0x00000002
        /*0030*/ 	.string	""
        /*0030*/ 	.string	"ptxas"
        /*0030*/ 	.string	"Cuda compilation tools, release 13.0, V13.0.88"
        /*0030*/ 	.string	"Build cuda_13.0.r13.0/compiler.36424714_0"
        /*0030*/ 	.string	"-arch sm_90a -m 64 "



//--------------------- .note.nv.cuinfo           --------------------------
	.section	.note.nv.cuinfo,"",@"SHT_NOTE"
	.sectionflags	@"SHF_NOTE_NV_CUINFO"
        /*0018*/ 	.short	0x0002
        /*001a*/ 	.short	0x005a
        /*001c*/ 	.short	0x0082
	.zero		2


//--------------------- .nv.info                  --------------------------
	.section	.nv.info,"",@"SHT_CUDA_INFO"
	.align	4


	//----- nvinfo : EIATTR_REGCOUNT
	.align		4
        /*0000*/ 	.byte	0x04, 0x2f
        /*0002*/ 	.short	(.L_15 - .L_14)
	.align		4
.L_14:
        /*0004*/ 	.word	index@(_ZN7cutlass13device_kernelINS_4gemm6kernel13GemmUniversalIN4cute5tupleIJiiiiEEENS1_10collective13CollectiveMmaINS1_34MainloopSm90TmaGmmaWarpSpecializedILi6ENS5_IJNS4_1CILi1EEESB_SB_EEENS1_32KernelTmaWarpSpecializedPingpongEEENS5_IJNSA_ILi64EEESF_NSA_ILi32EEEEEEfNS5_IJlSB_lEEEfSI_NS4_8TiledMMAINS4_8MMA_AtomIJNS4_4SM904GMMA29MMA_64x64x8_F32TF32TF32_SS_TNILNSM_7ScaleInE1ELSO_1EEEEEENS4_6LayoutISC_NS5_IJNSA_ILi0EEESS_SS_EEEEENS5_IJNS4_10UnderscoreESV_SV_EEEEENS4_13SM90_TMA_LOADENS4_14ComposedLayoutINS4_7SwizzleILi3ELi4ELi3EEENS4_18smem_ptr_flag_bitsILi32EEENSR_INS5_IJNSA_ILi8EEESG_EEENS5_IJSG_SB_EEEEEEEvNS4_8identityESY_S18_vS19_EENS_8epilogue10collective6detail29Sm90TmaWarpSpecializedAdapterINS1C_15DefaultEpilogueIfSI_SI_NS1B_6thread17LinearCombinationIfLi1EffLNS1G_9ScaleType4KindE0ELNS_15FloatRoundStyleE2EfEENS1_15EpilogueDefaultEEEEEvvEEEEvNT_6ParamsE)
        /*0008*/ 	.word	0x000000a8


	//----- nvinfo : EIATTR_FRAME_SIZE
	.align		4
.L_15:
        /*000c*/ 	.byte	0x04, 0x11
        /*000e*/ 	.short	(.L_17 - .L_16)
	.align		4
.L_16:
        /*0010*/ 	.word	index@(_ZN7cutlass13device_kernelINS_4gemm6kernel13GemmUniversalIN4cute5tupleIJiiiiEEENS1_10collective13CollectiveMmaINS1_34MainloopSm90TmaGmmaWarpSpecializedILi6ENS5_IJNS4_1CILi1EEESB_SB_EEENS1_32KernelTmaWarpSpecializedPingpongEEENS5_IJNSA_ILi64EEESF_NSA_ILi32EEEEEEfNS5_IJlSB_lEEEfSI_NS4_8TiledMMAINS4_8MMA_AtomIJNS4_4SM904GMMA29MMA_64x64x8_F32TF32TF32_SS_TNILNSM_7ScaleInE1ELSO_1EEEEEENS4_6LayoutISC_NS5_IJNSA_ILi0EEESS_SS_EEEEENS5_IJNS4_10UnderscoreESV_SV_EEEEENS4_13SM90_TMA_LOADENS4_14ComposedLayoutINS4_7SwizzleILi3ELi4ELi3EEENS4_18smem_ptr_flag_bitsILi32EEENSR_INS5_IJNSA_ILi8EEESG_EEENS5_IJSG_SB_EEEEEEEvNS4_8identityESY_S18_vS19_EENS_8epilogue10collective6detail29Sm90TmaWarpSpecializedAdapterINS1C_15DefaultEpilogueIfSI_SI_NS1B_6thread17LinearCombinationIfLi1EffLNS1G_9ScaleType4KindE0ELNS_15FloatRoundStyleE2EfEENS1_15EpilogueDefaultEEEEEvvEEEEvNT_6ParamsE)
        /*0014*/ 	.word	0x00000008


	//----- nvinfo : EIATTR_MIN_STACK_SIZE
	.align		4
.L_17:
        /*0018*/ 	.byte	0x04, 0x12
        /*001a*/ 	.short	(.L_19 - .L_18)
	.align		4
.L_18:
        /*001c*/ 	.word	index@(_ZN7cutlass13device_kernelINS_4gemm6kernel13GemmUniversalIN4cute5tupleIJiiiiEEENS1_10collective13CollectiveMmaINS1_34MainloopSm90TmaGmmaWarpSpecializedILi6ENS5_IJNS4_1CILi1EEESB_SB_EEENS1_32KernelTmaWarpSpecializedPingpongEEENS5_IJNSA_ILi64EEESF_NSA_ILi32EEEEEEfNS5_IJlSB_lEEEfSI_NS4_8TiledMMAINS4_8MMA_AtomIJNS4_4SM904GMMA29MMA_64x64x8_F32TF32TF32_SS_TNILNSM_7ScaleInE1ELSO_1EEEEEENS4_6LayoutISC_NS5_IJNSA_ILi0EEESS_SS_EEEEENS5_IJNS4_10UnderscoreESV_SV_EEEEENS4_13SM90_TMA_LOADENS4_14ComposedLayoutINS4_7SwizzleILi3ELi4ELi3EEENS4_18smem_ptr_flag_bitsILi32EEENSR_INS5_IJNSA_ILi8EEESG_EEENS5_IJSG_SB_EEEEEEEvNS4_8identityESY_S18_vS19_EENS_8epilogue10collective6detail29Sm90TmaWarpSpecializedAdapterINS1C_15DefaultEpilogueIfSI_SI_NS1B_6thread17LinearCombinationIfLi1EffLNS1G_9ScaleType4KindE0ELNS_15FloatRoundStyleE2EfEENS1_15EpilogueDefaultEEEEEvvEEEEvNT_6ParamsE)
        /*0020*/ 	.word	0x00000008
.L_19:


//--------------------- .nv.compat                --------------------------
	.section	.nv.compat,"",@"SHT_CUDA_COMPAT_INFO"
	.align	4
        /*0000*/ 	.byte	0x02, 0x09, 0x01, 0x00, 0x02, 0x02, 0x04, 0x00, 0x02, 0x05, 0x05, 0x00, 0x03, 0x07, 0x01, 0x01
        /*0010*/ 	.byte	0x02, 0x03, 0x01, 0x00, 0x02, 0x06, 0x01, 0x00, 0x04, 0x0b, 0x08, 0x00, 0x00, 0x00, 0x00, 0x00
        /*0020*/ 	.byte	0x00, 0x00, 0x00, 0x00


//--------------------- .nv.info._ZN7cutlass13device_kernelINS_4gemm6kernel13GemmUniversalIN4cute5tupleIJiiiiEEENS1_10collective13CollectiveMmaINS1_34MainloopSm90TmaGmmaWarpSpecializedILi6ENS5_IJNS4_1CILi1EEESB_SB_EEENS1_32KernelTmaWarpSpecializedPingpongEEENS5_IJNSA_ILi64EEESF_NSA_ILi32EEEEEEfNS5_IJlSB_lEEEfSI_NS4_8TiledMMAINS4_8MMA_AtomIJNS4_4SM904GMMA29MMA_64x64x8_F32TF32TF32_SS_TNILNSM_7ScaleInE1ELSO_1EEEEEENS4_6LayoutISC_NS5_IJNSA_ILi0EEESS_SS_EEEEENS5_IJNS4_10UnderscoreESV_SV_EEEEENS4_13SM90_TMA_LOADENS4_14ComposedLayoutINS4_7SwizzleILi3ELi4ELi3EEENS4_18smem_ptr_flag_bitsILi32EEENSR_INS5_IJNSA_ILi8EEESG_EEENS5_IJSG_SB_EEEEEEEvNS4_8identityESY_S18_vS19_EENS_8epilogue10collective6detail29Sm90TmaWarpSpecializedAdapterINS1C_15DefaultEpilogueIfSI_SI_NS1B_6thread17LinearCombinationIfLi1EffLNS1G_9ScaleType4KindE0ELNS_15FloatRoundStyleE2EfEENS1_15EpilogueDefaultEEEEEvvEEEEvNT_6ParamsE --------------------------
	.section	.nv.info._ZN7cutlass13device_kernelINS_4gemm6kernel13GemmUniversalIN4cute5tupleIJiiiiEEENS1_10collective13CollectiveMmaINS1_34MainloopSm90TmaGmmaWarpSpecializedILi6ENS5_IJNS4_1CILi1EEESB_SB_EEENS1_32KernelTmaWarpSpecializedPingpongEEENS5_IJNSA_ILi64EEESF_NSA_ILi32EEEEEEfNS5_IJlSB_lEEEfSI_NS4_8TiledMMAINS4_8MMA_AtomIJNS4_4SM904GMMA29MMA_64x64x8_F32TF32TF32_SS_TNILNSM_7ScaleInE1ELSO_1EEEEEENS4_6LayoutISC_NS5_IJNSA_ILi0EEESS_SS_EEEEENS5_IJNS4_10UnderscoreESV_SV_EEEEENS4_13SM90_TMA_LOADENS4_14ComposedLayoutINS4_7SwizzleILi3ELi4ELi3EEENS4_18smem_ptr_flag_bitsILi32EEENSR_INS5_IJNSA_ILi8EEESG_EEENS5_IJSG_SB_EEEEEEEvNS4_8identityESY_S18_vS19_EENS_8epilogue10collective6detail29Sm90TmaWarpSpecializedAdapterINS1C_15DefaultEpilogueIfSI_SI_NS1B_6thread17LinearCombinationIfLi1EffLNS1G_9ScaleType4KindE0ELNS_15FloatRoundStyleE2EfEENS1_15EpilogueDefaultEEEEEvvEEEEvNT_6ParamsE,"",@"SHT_CUDA_INFO"
	.sectionflags	@""
	.align	4


	//----- nvinfo : EIATTR_CUDA_API_VERSION
	.align		4
        /*0000*/ 	.byte	0x04, 0x37
        /*0002*/ 	.short	(.L_21 - .L_20)
.L_20:
        /*0004*/ 	.word	0x00000082


	//----- nvinfo : EIATTR_KPARAM_INFO
	.align		4
.L_21:
        /*0008*/ 	.byte	0x04, 0x17
        /*000a*/ 	.short	(.L_23 - .L_22)
.L_22:
        /*000c*/ 	.word	0x00000000
        /*0010*/ 	.short	0x0000
        /*0012*/ 	.short	0x0070
        /*0014*/ 	.byte	0x00, 0xf0, 0x01, 0x10


	//----- nvinfo : EIATTR_SPARSE_MMA_MASK
	.align		4
.L_23:
        /*0018*/ 	.byte	0x03, 0x50
        /*001a*/ 	.short	0x0000


	//----- nvinfo : EIATTR_MAXREG_COUNT
	.align		4
        /*001c*/ 	.byte	0x03, 0x1b
        /*001e*/ 	.short	0x00a8


	//----- nvinfo : EIATTR_NUM_BARRIERS
	.align		4
        /*0020*/ 	.byte	0x02, 0x4c
        /*0022*/ 	.byte	0x01
	.zero		1


	//----- nvinfo : EIATTR_EXTERNS
	.align		4
        /*0024*/ 	.byte	0x04, 0x0f
        /*0026*/ 	.short	(.L_25 - .L_24)


	//   ....[0]....
	.align		4
.L_24:
        /*0028*/ 	.word	index@(__assertfail)


	//----- nvinfo : EIATTR_ANNOTATIONS
	.align		4
.L_25:
        /*002c*/ 	.byte	0x04, 0x55
        /*002e*/ 	.short	(.L_27 - .L_26)


	//   ....[0]....
.L_26:
        /*0030*/ 	.word	0x00000001
        /*0034*/ 	.byte	0x10, 0x0b, 0x00, 0x00, 0x01, 0x00, 0x00, 0x00, 0xf0, 0x3c, 0x00, 0x00, 0x01, 0x00, 0x00, 0x00
        /*0044*/ 	.byte	0xe0, 0x48, 0x00, 0x00


	//----- nvinfo : EIATTR_MERCURY_ISA_VERSION
	.align		4
.L_27:
        /*0048*/ 	.byte	0x03, 0x5f
        /*004a*/ 	.short	0x0101


	//----- nvinfo : EIATTR_INT_WARP_WIDE_INSTR_OFFSETS
	.align		4
        /*004c*/ 	.byte	0x04, 0x31
        /*004e*/ 	.short	(.L_29 - .L_28)


	//   ....[0]....
.L_28:
        /*0050*/ 	.word	0x00000420


	//   ....[1]....
        /*0054*/ 	.word	0x00000440


	//   ....[2]....
        /*0058*/ 	.word	0x000004c0


	//   ....[3]....
        /*005c*/ 	.word	0x000004d0


	//   ....[4]....
        /*0060*/ 	.word	0x000004e0


	//   ....[5]....
        /*0064*/ 	.word	0x00000500


	//   ....[6]....
        /*0068*/ 	.word	0x00000590


	//   ....[7]....
        /*006c*/ 	.word	0x000005b0


	//----- nvinfo : EIATTR_COOP_GROUP_MASK_REGIDS
	.align		4
.L_29:
        /*0070*/ 	.byte	0x04, 0x29
        /*0072*/ 	.short	(.L_31 - .L_30)


	//   ....[0]....
.L_30:
        /*0074*/ 	.word	0xffffffff


	//   ....[1]....
        /*0078*/ 	.word	0xffffffff


	//   ....[2]....
        /*007c*/ 	.word	0xffffffff


	//   ....[3]....
        /*0080*/ 	.word	0xffffffff


	//   ....[4]....
        /*0084*/ 	.word	0xffffffff


	//   ....[5]....
        /*0088*/ 	.word	0xffffffff


	//----- nvinfo : EIATTR_COOP_GROUP_INSTR_OFFSETS
	.align		4
.L_31:
        /*008c*/ 	.byte	0x04, 0x28
        /*008e*/ 	.short	(.L_33 - .L_32)


	//   ....[0]....
.L_32:
        /*0090*/ 	.word	0x00000070


	//   ....[1]....
        /*0094*/ 	.word	0x00000080


	//   ....[2]....
        /*0098*/ 	.word	0x00000140


	//   ....[3]....
        /*009c*/ 	.word	0x00000310


	//   ....[4]....
        /*00a0*/ 	.word	0x00000350


	//   ....[5]....
        /*00a4*/ 	.word	0x000003a0


	//----- nvinfo : EIATTR_REG_RECONFIG
	.align		4
.L_33:
        /*00a8*/ 	.byte	0x01, 0x54
	.zero		2


	//----- nvinfo : EIATTR_SYSCALL_OFFSETS
	.align		4
        /*00ac*/ 	.byte	0x04, 0x46
        /*00ae*/ 	.short	(.L_35 - .L_34)


	//   ....[0]....
.L_34:
        /*00b0*/ 	.word	0x00001640


	//----- nvinfo : EIATTR_MBARRIER_INSTR_OFFSETS
	.align		4
.L_35:
        /*00b4*/ 	.byte	0x04, 0x39
        /*00b6*/ 	.short	(.L_37 - .L_36)


	//   ....[0]....
.L_36:
        /*00b8*/ 	.word	0x00000240
        /*00bc*/ 	.word	0x000000ff
        /*00c0*/ 	.word	0x00000000
        /*00c4*/ 	.short	0x0100
        /*00c6*/ 	.byte	0x08
	.zero		1


	//   ....[1]....
        /*00c8*/ 	.word	0x00000250
        /*00cc*/ 	.word	0x000000ff
        /*00d0*/ 	.word	0x00000030
        /*00d4*/ 	.short	0x0100
        /*00d6*/ 	.byte	0x08
	.zero		1


	//   ....[2]....
        /*00d8*/ 	.word	0x00000260
        /*00dc*/ 	.word	0x000000ff
        /*00e0*/ 	.word	0x00000008
        /*00e4*/ 	.short	0x0100
        /*00e6*/ 	.byte	0x08
	.zero		1


	//   ....[3]....
        /*00e8*/ 	.word	0x00000270
        /*00ec*/ 	.word	0x000000ff
        /*00f0*/ 	.word	0x00000038
        /*00f4*/ 	.short	0x0100
        /*00f6*/ 	.byte	0x08
	.zero		1


	//   ....[4]....
        /*00f8*/ 	.word	0x00000280
        /*00fc*/ 	.word	0x000000ff
        /*0100*/ 	.word	0x00000010
        /*0104*/ 	.short	0x0100
        /*0106*/ 	.byte	0x08
	.zero		1


	//   ....[5]....
        /*0108*/ 	.word	0x00000290
        /*010c*/ 	.word	0x000000ff
        /*0110*/ 	.word	0x00000040
        /*0114*/ 	.short	0x0100
        /*0116*/ 	.byte	0x08
	.zero		1


	//   ....[6]....
        /*0118*/ 	.word	0x000002a0
        /*011c*/ 	.word	0x000000ff
        /*0120*/ 	.word	0x00000018
        /*0124*/ 	.short	0x0100
        /*0126*/ 	.byte	0x08
	.zero		1


	//   ....[7]....
        /*0128*/ 	.word	0x000002b0
        /*012c*/ 	.word	0x000000ff
        /*0130*/ 	.word	0x00000048
        /*0134*/ 	.short	0x0100
        /*0136*/ 	.byte	0x08
	.zero		1


	//   ....[8]....
        /*0138*/ 	.word	0x000002c0
        /*013c*/ 	.word	0x000000ff
        /*0140*/ 	.word	0x00000020
        /*0144*/ 	.short	0x0100
        /*0146*/ 	.byte	0x08
	.zero		1


	//   ....[9]....
        /*0148*/ 	.word	0x000002d0
        /*014c*/ 	.word	0x000000ff
        /*0150*/ 	.word	0x00000050
        /*0154*/ 	.short	0x0100
        /*0156*/ 	.byte	0x08
	.zero		1


	//   ....[10]....
        /*0158*/ 	.word	0x000002e0
        /*015c*/ 	.word	0x000000ff
        /*0160*/ 	.word	0x00000028
        /*0164*/ 	.short	0x0100
        /*0166*/ 	.byte	0x08
	.zero		1


	//   ....[11]....
        /*0168*/ 	.word	0x000002f0
        /*016c*/ 	.word	0x000000ff
        /*0170*/ 	.word	0x00000058
        /*0174*/ 	.short	0x0100
        /*0176*/ 	.byte	0x08
	.zero		1


	//   ....[12]....
        /*0178*/ 	.word	0x000005f0
        /*017c*/ 	.word	0x000000ff
        /*0180*/ 	.word	0x00000090
        /*0184*/ 	.short	0x0100
        /*0186*/ 	.byte	0x08
	.zero		1


	//   ....[13]....
        /*0188*/ 	.word	0x00000660
        /*018c*/ 	.word	0x000000ff
        /*0190*/ 	.word	0x00000098
        /*0194*/ 	.short	0x0100
        /*0196*/ 	.byte	0x08
	.zero		1


	//   ....[14]....
        /*0198*/ 	.word	0x00000680
        /*019c*/ 	.word	0x000000ff
        /*01a0*/ 	.word	0x00000070
        /*01a4*/ 	.short	0x0100
        /*01a6*/ 	.byte	0x09
	.zero		1


	//   ....[15]....
        /*01a8*/ 	.word	0x00000690
        /*01ac*/ 	.word	0x000000ff
        /*01b0*/ 	.word	0x00000078
        /*01b4*/ 	.short	0x0100
        /*01b6*/ 	.byte	0x09
	.zero		1


	//   ....[16]....
        /*01b8*/ 	.word	0x000006a0
        /*01bc*/ 	.word	0x000000ff
        /*01c0*/ 	.word	0x00000080
        /*01c4*/ 	.short	0x0100
        /*01c6*/ 	.byte	0x09
	.zero		1


	//   ....[17]....
        /*01c8*/ 	.word	0x000006b0
        /*01cc*/ 	.word	0x000000ff
        /*01d0*/ 	.word	0x00000088
        /*01d4*/ 	.short	0x0100
        /*01d6*/ 	.byte	0x09
	.zero		1


	//   ....[18]....
        /*01d8*/ 	.word	0x00001520
        /*01dc*/ 	.word	0x0000003d
        /*01e0*/ 	.word	0x00000000
        /*01e4*/ 	.short	0x010a
        /*01e6*/ 	.byte	0x2a
	.zero		1


	//   ....[19]....
        /*01e8*/ 	.word	0x000016c0
        /*01ec*/ 	.word	0x00000003
        /*01f0*/ 	.word	0x00000000
        /*01f4*/ 	.short	0x010a
        /*01f6*/ 	.byte	0x3f
	.zero		1


	//   ....[20]....
        /*01f8*/ 	.word	0x00001700
        /*01fc*/ 	.word	0x00000003
        /*0200*/ 	.word	0x00000000
        /*0204*/ 	.short	0x010a
        /*0206*/ 	.byte	0x3f
	.zero		1


	//   ....[21]....
        /*0208*/ 	.word	0x00001a00
        /*020c*/ 	.word	0x000000ff
        /*0210*/ 	.word	0x00000000
        /*0214*/ 	.short	0x010a
        /*0216*/ 	.byte	0x04
	.zero		1


	//   ....[22]....
        /*0218*/ 	.word	0x00001a40
        /*021c*/ 	.word	0x000000ff
        /*0220*/ 	.word	0x00000000
        /*0224*/ 	.short	0x010a
        /*0226*/ 	.byte	0x04
	.zero		1


	//   ....[23]....
        /*0228*/ 	.word	0x00001ca0
        /*022c*/ 	.word	0x000000ff
        /*0230*/ 	.word	0x00000000
        /*0234*/ 	.short	0x0101
        /*0236*/ 	.byte	0x04
	.zero		1


	//   ....[24]....
        /*0238*/ 	.word	0x00001d90
        /*023c*/ 	.word	0x0000003e
        /*0240*/ 	.word	0x00000000
        /*0244*/ 	.short	0x0101
        /*0246*/ 	.byte	0x2f
	.zero		1


	//   ....[25]....
        /*0248*/ 	.word	0x00001e60
        /*024c*/ 	.word	0x000000ff
        /*0250*/ 	.word	0x00000000
        /*0254*/ 	.short	0x0101
        /*0256*/ 	.byte	0x06
	.zero		1


	//   ....[26]....
        /*0258*/ 	.word	0x00001f10
        /*025c*/ 	.word	0x0000003d
        /*0260*/ 	.word	0x00000010
        /*0264*/ 	.short	0x010a
        /*0266*/ 	.byte	0x2a
	.zero		1


	//   ....[27]....
        /*0268*/ 	.word	0x00003d10
        /*026c*/ 	.word	0x00000040
        /*0270*/ 	.word	0x00000000
        /*0274*/ 	.short	0x0101
        /*0276*/ 	.byte	0x2f
	.zero		1


	//   ....[28]....
        /*0278*/ 	.word	0x00004670
        /*027c*/ 	.word	0x0000000a
        /*0280*/ 	.word	0x00000030
        /*0284*/ 	.short	0x010a
        /*0286*/ 	.byte	0x3f
	.zero		1


	//   ....[29]....
        /*0288*/ 	.word	0x000049f0
        /*028c*/ 	.word	0x00000005
        /*0290*/ 	.word	0x00000098
        /*0294*/ 	.short	0x0101
        /*0296*/ 	.byte	0x3f
	.zero		1


	//   ....[30]....
        /*0298*/ 	.word	0x00005170
        /*029c*/ 	.word	0x00000009
        /*02a0*/ 	.word	0x00000000
        /*02a4*/ 	.short	0x010a
        /*02a6*/ 	.byte	0x3f
	.zero		1


	//   ....[31]....
        /*02a8*/ 	.word	0x000051f0
        /*02ac*/ 	.word	0x00000008
        /*02b0*/ 	.word	0x00000000
        /*02b4*/ 	.short	0x010a
        /*02b6*/ 	.byte	0x3f
	.zero		1


	//   ....[32]....
        /*02b8*/ 	.word	0x00005280
        /*02bc*/ 	.word	0x00000009
        /*02c0*/ 	.word	0x00000000
        /*02c4*/ 	.short	0x010a
        /*02c6*/ 	.byte	0x3f
	.zero		1


	//   ....[33]....
        /*02c8*/ 	.word	0x00005310
        /*02cc*/ 	.word	0x00000008
        /*02d0*/ 	.word	0x00000000
        /*02d4*/ 	.short	0x010a
        /*02d6*/ 	.byte	0x3f
	.zero		1


	//   ....[34]....
        /*02d8*/ 	.word	0x000053a0
        /*02dc*/ 	.word	0x0000000b
        /*02e0*/ 	.word	0x00000000
        /*02e4*/ 	.short	0x010a
        /*02e6*/ 	.byte	0x3f
	.zero		1


	//   ....[35]....
        /*02e8*/ 	.word	0x00005430
        /*02ec*/ 	.word	0x00000003
        /*02f0*/ 	.word	0x00000000
        /*02f4*/ 	.short	0x010a
        /*02f6*/ 	.byte	0x3f
	.zero		1


	//   ....[36]....
        /*02f8*/ 	.word	0x00005490
        /*02fc*/ 	.word	0x0000003f
        /*0300*/ 	.word	0x00000000
        /*0304*/ 	.short	0x010a
        /*0306*/ 	.byte	0x3f
	.zero		1


	//   ....[37]....
        /*0308*/ 	.word	0x000054e0
        /*030c*/ 	.word	0x00000003
        /*0310*/ 	.word	0x00000000
        /*0314*/ 	.short	0x010a
        /*0316*/ 	.byte	0x3f
	.zero		1


	//   ....[38]....
        /*0318*/ 	.word	0x00005540
        /*031c*/ 	.word	0x00000004
        /*0320*/ 	.word	0x00000000
        /*0324*/ 	.short	0x010a
        /*0326*/ 	.byte	0x3f
	.zero		1


	//   ....[39]....
        /*0328*/ 	.word	0x00005590
        /*032c*/ 	.word	0x0000003f
        /*0330*/ 	.word	0x00000010
        /*0334*/ 	.short	0x010a
        /*0336*/ 	.byte	0x3f
	.zero		1


	//   ....[40]....
        /*0338*/ 	.word	0x00005660
        /*033c*/ 	.word	0x0000000a
        /*0340*/ 	.word	0x00000030
        /*0344*/ 	.short	0x010a
        /*0346*/ 	.byte	0x3f
	.zero		1


	//   ....[41]....
        /*0348*/ 	.word	0x00005730
        /*034c*/ 	.word	0x00000009
        /*0350*/ 	.word	0x00000000
        /*0354*/ 	.short	0x010a
        /*0356*/ 	.byte	0x3f
	.zero		1


	//   ....[42]....
        /*0358*/ 	.word	0x00005780
        /*035c*/ 	.word	0x00000008
        /*0360*/ 	.word	0x00000000
        /*0364*/ 	.short	0x010a
        /*0366*/ 	.byte	0x3f
	.zero		1


	//   ....[43]....
        /*0368*/ 	.word	0x000057d0
        /*036c*/ 	.word	0x00000009
        /*0370*/ 	.word	0x00000000
        /*0374*/ 	.short	0x010a
        /*0376*/ 	.byte	0x3f
	.zero		1


	//   ....[44]....
        /*0378*/ 	.word	0x00005820
        /*037c*/ 	.word	0x00000008
        /*0380*/ 	.word	0x00000000
        /*0384*/ 	.short	0x010a
        /*0386*/ 	.byte	0x3f
	.zero		1


	//   ....[45]....
        /*0388*/ 	.word	0x00005870
        /*038c*/ 	.word	0x0000000b
        /*0390*/ 	.word	0x00000000
        /*0394*/ 	.short	0x010a
        /*0396*/ 	.byte	0x3f
	.zero		1


	//----- nvinfo : EIATTR_NUM_MBARRIERS
	.align		4
.L_37:
        /*0398*/ 	.byte	0x03, 0x38
        /*039a*/ 	.short	0x0012


	//----- nvinfo : EIATTR_EXIT_INSTR_OFFSETS
	.align		4
        /*039c*/ 	.byte	0x04, 0x1c
        /*039e*/ 	.short	(.L_39 - .L_38)


	//   ....[0]....
.L_38:
        /*03a0*/ 	.word	0x000011c0


	//   ....[1]....
        /*03a4*/ 	.word	0x00001220


	//   ....[2]....
        /*03a8*/ 	.word	0x000043a0


	//   ....[3]....
        /*03ac*/ 	.word	0x000043d0


	//   ....[4]....
        /*03b0*/ 	.word	0x00005480


	//----- nvinfo : EIATTR_MAX_THREADS
	.align		4
.L_39:
        /*03b4*/ 	.byte	0x04, 0x05
        /*03b6*/ 	.short	(.L_41 - .L_40)
.L_40:
        /*03b8*/ 	.word	0x00000180
        /*03bc*/ 	.word	0x00000001
        /*03c0*/ 	.word	0x00000001


	//----- nvinfo : EIATTR_CRS_STACK_SIZE
	.align		4
.L_41:
        /*03c4*/ 	.byte	0x04, 0x1e
        /*03c6*/ 	.short	(.L_43 - .L_42)
.L_42:
        /*03c8*/ 	.word	0x00000000


	//----- nvinfo : EIATTR_CBANK_PARAM_SIZE
	.align		4
.L_43:
        /*03cc*/ 	.byte	0x03, 0x19
        /*03ce*/ 	.short	0x0470


	//----- nvinfo : EIATTR_PARAM_CBANK
	.align		4
        /*03d0*/ 	.byte	0x04, 0x0a
        /*03d2*/ 	.short	(.L_45 - .L_44)
	.align		4
.L_44:
        /*03d4*/ 	.word	index@(.nv.constant0._ZN7cutlass13device_kernelINS_4gemm6kernel13GemmUniversalIN4cute5tupleIJiiiiEEENS1_10collective13CollectiveMmaINS1_34MainloopSm90TmaGmmaWarpSpecializedILi6ENS5_IJNS4_1CILi1EEESB_SB_EEENS1_32KernelTmaWarpSpecializedPingpongEEENS5_IJNSA_ILi64EEESF_NSA_ILi32EEEEEEfNS5_IJlSB_lEEEfSI_NS4_8TiledMMAINS4_8MMA_AtomIJNS4_4SM904GMMA29MMA_64x64x8_F32TF32TF32_SS_TNILNSM_7ScaleInE1ELSO_1EEEEEENS4_6LayoutISC_NS5_IJNSA_ILi0EEESS_SS_EEEEENS5_IJNS4_10UnderscoreESV_SV_EEEEENS4_13SM90_TMA_LOADENS4_14ComposedLayoutINS4_7SwizzleILi3ELi4ELi3EEENS4_18smem_ptr_flag_bitsILi32EEENSR_INS5_IJNSA_ILi8EEESG_EEENS5_IJSG_SB_EEEEEEEvNS4_8identityESY_S18_vS19_EENS_8epilogue10collective6detail29Sm90TmaWarpSpecializedAdapterINS1C_15DefaultEpilogueIfSI_SI_NS1B_6thread17LinearCombinationIfLi1EffLNS1G_9ScaleType4KindE0ELNS_15FloatRoundStyleE2EfEENS1_15EpilogueDefaultEEEEEvvEEEEvNT_6ParamsE)
        /*03d8*/ 	.short	0x0210
        /*03da*/ 	.short	0x0470


	//----- nvinfo : EIATTR_SW_WAR
	.align		4
.L_45:
        /*03dc*/ 	.byte	0x04, 0x36
        /*03de*/ 	.short	(.L_47 - .L_46)
.L_46:
        /*03e0*/ 	.word	0x00000008
.L_47:


//--------------------- .nv.callgraph             --------------------------
	.section	.nv.callgraph,"",@"SHT_CUDA_CALLGRAPH"
	.align	4
	.sectionentsize	8
	.align		4
        /*0000*/ 	.word	0x00000000
	.align		4
        /*0004*/ 	.word	0xffffffff
	.align		4
        /*0008*/ 	.word	index@(_ZN7cutlass13device_kernelINS_4gemm6kernel13GemmUniversalIN4cute5tupleIJiiiiEEENS1_10collective13CollectiveMmaINS1_34MainloopSm90TmaGmmaWarpSpecializedILi6ENS5_IJNS4_1CILi1EEESB_SB_EEENS1_32KernelTmaWarpSpecializedPingpongEEENS5_IJNSA_ILi64EEESF_NSA_ILi32EEEEEEfNS5_IJlSB_lEEEfSI_NS4_8TiledMMAINS4_8MMA_AtomIJNS4_4SM904GMMA29MMA_64x64x8_F32TF32TF32_SS_TNILNSM_7ScaleInE1ELSO_1EEEEEENS4_6LayoutISC_NS5_IJNSA_ILi0EEESS_SS_EEEEENS5_IJNS4_10UnderscoreESV_SV_EEEEENS4_13SM90_TMA_LOADENS4_14ComposedLayoutINS4_7SwizzleILi3ELi4ELi3EEENS4_18smem_ptr_flag_bitsILi32EEENSR_INS5_IJNSA_ILi8EEESG_EEENS5_IJSG_SB_EEEEEEEvNS4_8identityESY_S18_vS19_EENS_8epilogue10collective6detail29Sm90TmaWarpSpecializedAdapterINS1C_15DefaultEpilogueIfSI_SI_NS1B_6thread17LinearCombinationIfLi1EffLNS1G_9ScaleType4KindE0ELNS_15FloatRoundStyleE2EfEENS1_15EpilogueDefaultEEEEEvvEEEEvNT_6ParamsE)
	.align		4
        /*000c*/ 	.word	index@(__assertfail)
	.align		4
        /*0010*/ 	.word	0x00000000
	.align		4
        /*0014*/ 	.word	0xfffffffe
	.align		4
        /*0018*/ 	.word	0x00000000
	.align		4
        /*001c*/ 	.word	0xfffffffd
	.align		4
        /*0020*/ 	.word	0x00000000
	.align		4
        /*0024*/ 	.word	0xfffffffc


//--------------------- .nv.constant4             --------------------------
	.section	.nv.constant4,"a",@progbits
	.align	8
	.align		8
.nv.constant4:
        /*0000*/ 	.dword	__assertfail
	.align		8
        /*0008*/ 	.dword	__unnamed_1
	.align		8
        /*0010*/ 	.dword	_ZN40_INTERNAL_6e0b0789_4_k_cu_31a44722_148414cuda3std3__45__cpo5beginE
	.align		8
        /*0018*/ 	.dword	_ZN40_INTERNAL_6e0b0789_4_k_cu_31a44722_148414cuda3std3__45__cpo3endE
	.align		8
        /*0020*/ 	.dword	_ZN40_INTERNAL_6e0b0789_4_k_cu_31a44722_148414cuda3std3__45__cpo6cbeginE
	.align		8
        /*0028*/ 	.dword	_ZN40_INTERNAL_6e0b0789_4_k_cu_31a44722_148414cuda3std3__45__cpo4cendE
	.align		8
        /*0030*/ 	.dword	_ZN40_INTERNAL_6e0b0789_4_k_cu_31a44722_148414cuda3std3__442_GLOBAL__N__6e0b0789_4_k_cu_31a44722_148416ignoreE
	.align		8
        /*0038*/ 	.dword	_ZN40_INTERNAL_6e0b0789_4_k_cu_31a44722_148414cuda3std3__419piecewise_constructE
	.align		8
        /*0040*/ 	.dword	_ZN40_INTERNAL_6e0b0789_4_k_cu_31a44722_148414cuda3std3__48in_placeE
	.align		8
        /*0048*/ 	.dword	_ZN40_INTERNAL_6e0b0789_4_k_cu_31a44722_148414cuda3std6ranges3__45__cpo4swapE
	.align		8
        /*0050*/ 	.dword	_ZN40_INTERNAL_6e0b0789_4_k_cu_31a44722_148414cuda3std6ranges3__45__cpo9iter_moveE
	.align		8
        /*0058*/ 	.dword	_ZN40_INTERNAL_6e0b0789_4_k_cu_31a44722_148414cute7productE
	.align		8
        /*0060*/ 	.dword	_ZN40_INTERNAL_6e0b0789_4_k_cu_31a44722_148414cute1_E
	.align		8
        /*0068*/ 	.dword	$str$22
	.align		8
        /*0070*/ 	.dword	$str$23


//--------------------- .text._ZN7cutlass13device_kernelINS_4gemm6kernel13GemmUniversalIN4cute5tupleIJiiiiEEENS1_10collective13CollectiveMmaINS1_34MainloopSm90TmaGmmaWarpSpecializedILi6ENS5_IJNS4_1CILi1EEESB_SB_EEENS1_32KernelTmaWarpSpecializedPingpongEEENS5_IJNSA_ILi64EEESF_NSA_ILi32EEEEEEfNS5_IJlSB_lEEEfSI_NS4_8TiledMMAINS4_8MMA_AtomIJNS4_4SM904GMMA29MMA_64x64x8_F32TF32TF32_SS_TNILNSM_7ScaleInE1ELSO_1EEEEEENS4_6LayoutISC_NS5_IJNSA_ILi0EEESS_SS_EEEEENS5_IJNS4_10UnderscoreESV_SV_EEEEENS4_13SM90_TMA_LOADENS4_14ComposedLayoutINS4_7SwizzleILi3ELi4ELi3EEENS4_18smem_ptr_flag_bitsILi32EEENSR_INS5_IJNSA_ILi8EEESG_EEENS5_IJSG_SB_EEEEEEEvNS4_8identityESY_S18_vS19_EENS_8epilogue10collective6detail29Sm90TmaWarpSpecializedAdapterINS1C_15DefaultEpilogueIfSI_SI_NS1B_6thread17LinearCombinationIfLi1EffLNS1G_9ScaleType4KindE0ELNS_15FloatRoundStyleE2EfEENS1_15EpilogueDefaultEEEEEvvEEEEvNT_6ParamsE --------------------------
	.section	.text._ZN7cutlass13device_kernelINS_4gemm6kernel13GemmUniversalIN4cute5tupleIJiiiiEEENS1_10collective13CollectiveMmaINS1_34MainloopSm90TmaGmmaWarpSpecializedILi6ENS5_IJNS4_1CILi1EEESB_SB_EEENS1_32KernelTmaWarpSpecializedPingpongEEENS5_IJNSA_ILi64EEESF_NSA_ILi32EEEEEEfNS5_IJlSB_lEEEfSI_NS4_8TiledMMAINS4_8MMA_AtomIJNS4_4SM904GMMA29MMA_64x64x8_F32TF32TF32_SS_TNILNSM_7ScaleInE1ELSO_1EEEEEENS4_6LayoutISC_NS5_IJNSA_ILi0EEESS_SS_EEEEENS5_IJNS4_10UnderscoreESV_SV_EEEEENS4_13SM90_TMA_LOADENS4_14ComposedLayoutINS4_7SwizzleILi3ELi4ELi3EEENS4_18smem_ptr_flag_bitsILi32EEENSR_INS5_IJNSA_ILi8EEESG_EEENS5_IJSG_SB_EEEEEEEvNS4_8identityESY_S18_vS19_EENS_8epilogue10collective6detail29Sm90TmaWarpSpecializedAdapterINS1C_15DefaultEpilogueIfSI_SI_NS1B_6thread17LinearCombinationIfLi1EffLNS1G_9ScaleType4KindE0ELNS_15FloatRoundStyleE2EfEENS1_15EpilogueDefaultEEEEEvvEEEEvNT_6ParamsE,"ax",@progbits
	.align	128
.text._ZN7cutlass13device_kernelINS_4gemm6kernel13GemmUniversalIN4cute5tupleIJiiiiEEENS1_10collective13CollectiveMmaINS1_34MainloopSm90TmaGmmaWarpSpecializedILi6ENS5_IJNS4_1CILi1EEESB_SB_EEENS1_32KernelTmaWarpSpecializedPingpongEEENS5_IJNSA_ILi64EEESF_NSA_ILi32EEEEEEfNS5_IJlSB_lEEEfSI_NS4_8TiledMMAINS4_8MMA_AtomIJNS4_4SM904GMMA29MMA_64x64x8_F32TF32TF32_SS_TNILNSM_7ScaleInE1ELSO_1EEEEEENS4_6LayoutISC_NS5_IJNSA_ILi0EEESS_SS_EEEEENS5_IJNS4_10UnderscoreESV_SV_EEEEENS4_13SM90_TMA_LOADENS4_14ComposedLayoutINS4_7SwizzleILi3ELi4ELi3EEENS4_18smem_ptr_flag_bitsILi32EEENSR_INS5_IJNSA_ILi8EEESG_EEENS5_IJSG_SB_EEEEEEEvNS4_8identityESY_S18_vS19_EENS_8epilogue10collective6detail29Sm90TmaWarpSpecializedAdapterINS1C_15DefaultEpilogueIfSI_SI_NS1B_6thread17LinearCombinationIfLi1EffLNS1G_9ScaleType4KindE0ELNS_15FloatRoundStyleE2EfEENS1_15EpilogueDefaultEEEEEvvEEEEvNT_6ParamsE:
        .type           _ZN7cutlass13device_kernelINS_4gemm6kernel13GemmUniversalIN4cute5tupleIJiiiiEEENS1_10collective13CollectiveMmaINS1_34MainloopSm90TmaGmmaWarpSpecializedILi6ENS5_IJNS4_1CILi1EEESB_SB_EEENS1_32KernelTmaWarpSpecializedPingpongEEENS5_IJNSA_ILi64EEESF_NSA_ILi32EEEEEEfNS5_IJlSB_lEEEfSI_NS4_8TiledMMAINS4_8MMA_AtomIJNS4_4SM904GMMA29MMA_64x64x8_F32TF32TF32_SS_TNILNSM_7ScaleInE1ELSO_1EEEEEENS4_6LayoutISC_NS5_IJNSA_ILi0EEESS_SS_EEEEENS5_IJNS4_10UnderscoreESV_SV_EEEEENS4_13SM90_TMA_LOADENS4_14ComposedLayoutINS4_7SwizzleILi3ELi4ELi3EEENS4_18smem_ptr_flag_bitsILi32EEENSR_INS5_IJNSA_ILi8EEESG_EEENS5_IJSG_SB_EEEEEEEvNS4_8identityESY_S18_vS19_EENS_8epilogue10collective6detail29Sm90TmaWarpSpecializedAdapterINS1C_15DefaultEpilogueIfSI_SI_NS1B_6thread17LinearCombinationIfLi1EffLNS1G_9ScaleType4KindE0ELNS_15FloatRoundStyleE2EfEENS1_15EpilogueDefaultEEEEEvvEEEEvNT_6ParamsE,@function
        .size           _ZN7cutlass13device_kernelINS_4gemm6kernel13GemmUniversalIN4cute5tupleIJiiiiEEENS1_10collective13CollectiveMmaINS1_34MainloopSm90TmaGmmaWarpSpecializedILi6ENS5_IJNS4_1CILi1EEESB_SB_EEENS1_32KernelTmaWarpSpecializedPingpongEEENS5_IJNSA_ILi64EEESF_NSA_ILi32EEEEEEfNS5_IJlSB_lEEEfSI_NS4_8TiledMMAINS4_8MMA_AtomIJNS4_4SM904GMMA29MMA_64x64x8_F32TF32TF32_SS_TNILNSM_7ScaleInE1ELSO_1EEEEEENS4_6LayoutISC_NS5_IJNSA_ILi0EEESS_SS_EEEEENS5_IJNS4_10UnderscoreESV_SV_EEEEENS4_13SM90_TMA_LOADENS4_14ComposedLayoutINS4_7SwizzleILi3ELi4ELi3EEENS4_18smem_ptr_flag_bitsILi32EEENSR_INS5_IJNSA_ILi8EEESG_EEENS5_IJSG_SB_EEEEEEEvNS4_8identityESY_S18_vS19_EENS_8epilogue10collective6detail29Sm90TmaWarpSpecializedAdapterINS1C_15DefaultEpilogueIfSI_SI_NS1B_6thread17LinearCombinationIfLi1EffLNS1G_9ScaleType4KindE0ELNS_15FloatRoundStyleE2EfEENS1_15EpilogueDefaultEEEEEvvEEEEvNT_6ParamsE,(.L_x_137 - _ZN7cutlass13device_kernelINS_4gemm6kernel13GemmUniversalIN4cute5tupleIJiiiiEEENS1_10collective13CollectiveMmaINS1_34MainloopSm90TmaGmmaWarpSpecializedILi6ENS5_IJNS4_1CILi1EEESB_SB_EEENS1_32KernelTmaWarpSpecializedPingpongEEENS5_IJNSA_ILi64EEESF_NSA_ILi32EEEEEEfNS5_IJlSB_lEEEfSI_NS4_8TiledMMAINS4_8MMA_AtomIJNS4_4SM904GMMA29MMA_64x64x8_F32TF32TF32_SS_TNILNSM_7ScaleInE1ELSO_1EEEEEENS4_6LayoutISC_NS5_IJNSA_ILi0EEESS_SS_EEEEENS5_IJNS4_10UnderscoreESV_SV_EEEEENS4_13SM90_TMA_LOADENS4_14ComposedLayoutINS4_7SwizzleILi3ELi4ELi3EEENS4_18smem_ptr_flag_bitsILi32EEENSR_INS5_IJNSA_ILi8EEESG_EEENS5_IJSG_SB_EEEEEEEvNS4_8identityESY_S18_vS19_EENS_8epilogue10collective6detail29Sm90TmaWarpSpecializedAdapterINS1C_15DefaultEpilogueIfSI_SI_NS1B_6thread17LinearCombinationIfLi1EffLNS1G_9ScaleType4KindE0ELNS_15FloatRoundStyleE2EfEENS1_15EpilogueDefaultEEEEEvvEEEEvNT_6ParamsE)
        .other          _ZN7cutlass13device_kernelINS_4gemm6kernel13GemmUniversalIN4cute5tupleIJiiiiEEENS1_10collective13CollectiveMmaINS1_34MainloopSm90TmaGmmaWarpSpecializedILi6ENS5_IJNS4_1CILi1EEESB_SB_EEENS1_32KernelTmaWarpSpecializedPingpongEEENS5_IJNSA_ILi64EEESF_NSA_ILi32EEEEEEfNS5_IJlSB_lEEEfSI_NS4_8TiledMMAINS4_8MMA_AtomIJNS4_4SM904GMMA29MMA_64x64x8_F32TF32TF32_SS_TNILNSM_7ScaleInE1ELSO_1EEEEEENS4_6LayoutISC_NS5_IJNSA_ILi0EEESS_SS_EEEEENS5_IJNS4_10UnderscoreESV_SV_EEEEENS4_13SM90_TMA_LOADENS4_14ComposedLayoutINS4_7SwizzleILi3ELi4ELi3EEENS4_18smem_ptr_flag_bitsILi32EEENSR_INS5_IJNSA_ILi8EEESG_EEENS5_IJSG_SB_EEEEEEEvNS4_8identityESY_S18_vS19_EENS_8epilogue10collective6detail29Sm90TmaWarpSpecializedAdapterINS1C_15DefaultEpilogueIfSI_SI_NS1B_6thread17LinearCombinationIfLi1EffLNS1G_9ScaleType4KindE0ELNS_15FloatRoundStyleE2EfEENS1_15EpilogueDefaultEEEEEvvEEEEvNT_6ParamsE,@"STO_CUDA_ENTRY STV_DEFAULT"
_ZN7cutlass13device_kernelINS_4gemm6kernel13GemmUniversalIN4cute5tupleIJiiiiEEENS1_10collective13CollectiveMmaINS1_34MainloopSm90TmaGmmaWarpSpecializedILi6ENS5_IJNS4_1CILi1EEESB_SB_EEENS1_32KernelTmaWarpSpecializedPingpongEEENS5_IJNSA_ILi64EEESF_NSA_ILi32EEEEEEfNS5_IJlSB_lEEEfSI_NS4_8TiledMMAINS4_8MMA_AtomIJNS4_4SM904GMMA29MMA_64x64x8_F32TF32TF32_SS_TNILNSM_7ScaleInE1ELSO_1EEEEEENS4_6LayoutISC_NS5_IJNSA_ILi0EEESS_SS_EEEEENS5_IJNS4_10UnderscoreESV_SV_EEEEENS4_13SM90_TMA_LOADENS4_14ComposedLayoutINS4_7SwizzleILi3ELi4ELi3EEENS4_18smem_ptr_flag_bitsILi32EEENSR_INS5_IJNSA_ILi8EEESG_EEENS5_IJSG_SB_EEEEEEEvNS4_8identityESY_S18_vS19_EENS_8epilogue10collective6detail29Sm90TmaWarpSpecializedAdapterINS1C_15DefaultEpilogueIfSI_SI_NS1B_6thread17LinearCombinationIfLi1EffLNS1G_9ScaleType4KindE0ELNS_15FloatRoundStyleE2EfEENS1_15EpilogueDefaultEEEEEvvEEEEvNT_6ParamsE:
[----:B------:R-:W0:Y:S02]  /*0000*/  LDC R1, c[0x0][0x28] ;  /* 0x00000a00ff017b82 */ /* 0x000e240000000800 */
[----:B0-----:R-:W-:Y:S01]  /*0010*/  VIADD R1, R1, 0xfffffff8 ;  /* 0xfffffff801017836 */ /* 0x001fe20000000000 */
[----:B------:R-:W0:Y:S01]  /*0020*/  S2R R4, SR_TID.X ;  /* 0x0000000000047919 */ /* 0x000e220000002100 */
[----:B------:R-:W-:Y:S01]  /*0030*/  ELECT P0, URZ, PT ;  /* 0x00000000003f782f */ /* 0x000fe20003800000 */
[----:B------:R-:W-:Y:S01]  /*0040*/  BSSY B0, `(.L_x_0) ;  /* 0x000000f000007945 */ /* 0x000fe20003800000 */
[--C-:B0-----:R-:W-:Y:S02]  /*0050*/  SHF.R.U32.HI R0, RZ, 0x5, R4.reuse ;  /* 0x00000005ff007819 */ /* 0x101fe40000011604 */
[----:B------:R-:W-:-:S03]  /*0060*/  SHF.R.U32.HI R5, RZ, 0x7, R4 ;  /* 0x00000007ff057819 */ /* 0x000fc60000011604 */
[----:B------:R-:W0:Y:S04]  /*0070*/  SHFL.IDX PT, R2, R0, RZ, 0x1f ;  /* 0x00001fff00027589 */ /* 0x000e2800000e0000 */
[----:B------:R1:W2:Y:S01]  /*0080*/  SHFL.IDX PT, R8, R5, RZ, 0x1f ;  /* 0x00001fff05087589 */ /* 0x0002a200000e0000 */
[----:B0-----:R-:W-:-:S13]  /*0090*/  ISETP.NE.OR P0, PT, R2, RZ, !P0 ;  /* 0x000000ff0200720c */ /* 0x001fda0004705670 */
[----:B-12---:R-:W-:Y:S05]  /*00a0*/  @P0 BRA `(.L_x_1) ;  /* 0x0000000000200947 */ /* 0x006fea0003800000 */
[----:B------:R-:W-:Y:S02]  /*00b0*/  ULDC.64 UR4, c[0x0][0x198] ;  /* 0x0000660000047ab9 */ /* 0x000fe40000000a00 */
[----:B------:R-:W-:Y:S02]  /*00c0*/  UIADD3 UR6, UP0, UR4, 0xf0, URZ ;  /* 0x000000f004067890 */ /* 0x000fe4000ff1e03f */
[----:B------:R-:W-:Y:S02]  /*00d0*/  UIADD3 UR4, UP1, UR4, 0x1f0, URZ ;  /* 0x000001f004047890 */ /* 0x000fe4000ff3e03f */
[----:B------:R-:W-:Y:S02]  /*00e0*/  UIADD3.X UR7, URZ, UR5, URZ, UP0, !UPT ;  /* 0x000000053f077290 */ /* 0x000fe400087fe43f */
[----:B------:R-:W-:-:S07]  /*00f0*/  UIADD3.X UR5, URZ, UR5, URZ, UP1, !UPT ;  /* 0x000000053f057290 */ /* 0x000fce0008ffe43f */
[----:B------:R0:W-:Y:S02]  /*0100*/  UTMACCTL.PF [UR6] ;  /* 0x00000000060079b9 */ /* 0x0001e40008040000 */
[----:B------:R0:W-:Y:S02]  /*0110*/  UTMACCTL.PF [UR4] ;  /* 0x00000000040079b9 */ /* 0x0001e40008040000 */
[----:B0-----:R-:W-:Y:S01]  /*0120*/  NOP ;  /* 0x0000000000007918 */ /* 0x001fe20000000000 */
.L_x_1:
[----:B------:R-:W-:Y:S05]  /*0130*/  BSYNC B0 ;  /* 0x0000000000007941 */ /* 0x000fea0003800000 */
.L_x_0:
[----:B------:R-:W0:Y:S02]  /*0140*/  SHFL.IDX PT, R3, R0, RZ, 0x1f ;  /* 0x00001fff00037589 */ /* 0x000e2400000e0000 */
[----:B0-----:R-:W-:-:S13]  /*0150*/  ISETP.NE.AND P0, PT, R3, RZ, PT ;  /* 0x000000ff0300720c */ /* 0x001fda0003f05270 */
[----:B------:R-:W-:Y:S05]  /*0160*/  @P0 BRA `(.L_x_2) ;  /* 0x0000000000680947 */ /* 0x000fea0003800000 */
[----:B------:R-:W0:Y:S01]  /*0170*/  S2UR UR8, SR_CgaCtaId ;  /* 0x00000000000879c3 */ /* 0x000e220000008800 */
[----:B------:R-:W-:Y:S01]  /*0180*/  UMOV UR4, 0x400 ;  /* 0x0000040000047882 */ /* 0x000fe20000000000 */
[----:B------:R-:W-:Y:S01]  /*0190*/  UMOV UR5, 0x1 ;  /* 0x0000000100057882 */ /* 0x000fe20000000000 */
[----:B------:R-:W-:Y:S01]  /*01a0*/  UMOV UR6, 0x80 ;  /* 0x0000008000067882 */ /* 0x000fe20000000000 */
[----:B------:R-:W-:Y:S01]  /*01b0*/  ELECT P0, URZ, PT ;  /* 0x00000000003f782f */ /* 0x000fe20003800000 */
[----:B------:R-:W-:-:S04]  /*01c0*/  UIADD3 UR6, -UR6, 0x100000, URZ ;  /* 0x0010000006067890 */ /* 0x000fc8000fffe13f */
[----:B------:R-:W-:Y:S02]  /*01d0*/  USHF.L.U32 UR7, UR6, 0xb, URZ ;  /* 0x0000000b06077899 */ /* 0x000fe4000800063f */
[----:B------:R-:W-:Y:S02]  /*01e0*/  USHF.L.U32 UR6, UR6, 0x1, URZ ;  /* 0x0000000106067899 */ /* 0x000fe4000800063f */
[----:B0-----:R-:W-:Y:S02]  /*01f0*/  ULEA UR8, UR8, UR4, 0x18 ;  /* 0x0000000408087291 */ /* 0x001fe4000f8ec03f */
[----:B------:R-:W-:-:S04]  /*0200*/  UIADD3 UR4, -UR5, 0x100000, URZ ;  /* 0x0010000005047890 */ /* 0x000fc8000fffe13f */
[----:B------:R-:W-:Y:S02]  /*0210*/  USHF.L.U32 UR5, UR4, 0xb, URZ ;  /* 0x0000000b04057899 */ /* 0x000fe4000800063f */
[----:B------:R-:W-:Y:S01]  /*0220*/  USHF.L.U32 UR4, UR4, 0x1, URZ ;  /* 0x0000000104047899 */ /* 0x000fe2000800063f */
[----:B------:R-:W0:Y:S11]  /*0230*/  FENCE.VIEW.ASYNC.S ;  /* 0x00000000000073c6 */ /* 0x000e360000000000 */
[----:B0-----:R0:W1:Y:S01]  /*0240*/  SYNCS.EXCH.64 URZ, [UR8], UR4 ;  /* 0x00000004083f75b2 */ /* 0x0010620008000100 */
[----:B------:R0:W2:Y:S01]  /*0250*/  SYNCS.EXCH.64 URZ, [UR8+0x30], UR6 ;  /* 0x00003006083f75b2 */ /* 0x0000a20008000100 */
[----:B------:R0:W3:Y:S01]  /*0260*/  SYNCS.EXCH.64 URZ, [UR8+0x8], UR4 ;  /* 0x00000804083f75b2 */ /* 0x0000e20008000100 */
[----:B------:R0:W4:Y:S01]  /*0270*/  SYNCS.EXCH.64 URZ, [UR8+0x38], UR6 ;  /* 0x00003806083f75b2 */ /* 0x0001220008000100 */
[----:B------:R0:W0:Y:S01]  /*0280*/  SYNCS.EXCH.64 URZ, [UR8+0x10], UR4 ;  /* 0x00001004083f75b2 */ /* 0x0000220008000100 */
[----:B------:R0:W0:Y:S01]  /*0290*/  SYNCS.EXCH.64 URZ, [UR8+0x40], UR6 ;  /* 0x00004006083f75b2 */ /* 0x0000220008000100 */
[----:B------:R0:W0:Y:S01]  /*02a0*/  SYNCS.EXCH.64 URZ, [UR8+0x18], UR4 ;  /* 0x00001804083f75b2 */ /* 0x0000220008000100 */
[----:B------:R0:W0:Y:S01]  /*02b0*/  SYNCS.EXCH.64 URZ, [UR8+0x48], UR6 ;  /* 0x00004806083f75b2 */ /* 0x0000220008000100 */
[----:B------:R0:W0:Y:S01]  /*02c0*/  SYNCS.EXCH.64 URZ, [UR8+0x20], UR4 ;  /* 0x00002004083f75b2 */ /* 0x0000220008000100 */
[----:B------:R0:W0:Y:S01]  /*02d0*/  SYNCS.EXCH.64 URZ, [UR8+0x50], UR6 ;  /* 0x00005006083f75b2 */ /* 0x0000220008000100 */
[----:B------:R0:W0:Y:S01]  /*02e0*/  SYNCS.EXCH.64 URZ, [UR8+0x28], UR4 ;  /* 0x00002804083f75b2 */ /* 0x0000220008000100 */
[----:B------:R0:W0:Y:S01]  /*02f0*/  SYNCS.EXCH.64 URZ, [UR8+0x58], UR6 ;  /* 0x00005806083f75b2 */ /* 0x0000220008000100 */
[----:B------:R-:W-:Y:S01]  /*0300*/  NOP ;  /* 0x0000000000007918 */ /* 0x000fe20000000000 */
.L_x_2:
[----:B------:R-:W5:Y:S01]  /*0310*/  SHFL.IDX PT, R6, R0, RZ, 0x1f ;  /* 0x00001fff00067589 */ /* 0x000f6200000e0000 */
[----:B------:R-:W-:Y:S01]  /*0320*/  ELECT P0, URZ, PT ;  /* 0x00000000003f782f */ /* 0x000fe20003800000 */
[----:B------:R-:W-:Y:S01]  /*0330*/  NOP ;  /* 0x0000000000007918 */ /* 0x000fe20000000000 */
[----:B------:R-:W-:Y:S01]  /*0340*/  ELECT P1, URZ, PT ;  /* 0x00000000003f782f */ /* 0x000fe20003820000 */
[----:B------:R-:W1:Y:S01]  /*0350*/  SHFL.IDX PT, R3, R0, RZ, 0x1f ;  /* 0x00001fff00037589 */ /* 0x000e6200000e0000 */
[----:B0-----:R-:W-:Y:S01]  /*0360*/  UMOV UR4, 0x20 ;  /* 0x0000002000047882 */ /* 0x001fe20000000000 */
[----:B------:R-:W-:Y:S01]  /*0370*/  UMOV UR11, 0x80 ;  /* 0x00000080000b7882 */ /* 0x000fe20000000000 */
[----:B------:R-:W-:Y:S01]  /*0380*/  NOP ;  /* 0x0000000000007918 */ /* 0x000fe20000000000 */
[C---:B------:R-:W-:Y:S01]  /*0390*/  VIADD R33, R8.reuse, 0xffffffff ;  /* 0xffffffff08217836 */ /* 0x040fe20000000000 */
[----:B------:R-:W0:Y:S01]  /*03a0*/  SHFL.IDX PT, R5, R5, RZ, 0x1f ;  /* 0x00001fff05057589 */ /* 0x000e2200000e0000 */
[----:B------:R-:W-:Y:S01]  /*03b0*/  ULDC.64 UR36, c[0x0][0x208] ;  /* 0x0000820000247ab9 */ /* 0x000fe20000000a00 */
[----:B------:R-:W-:-:S02]  /*03c0*/  ISETP.NE.AND P2, PT, R8, RZ, PT ;  /* 0x000000ff0800720c */ /* 0x000fc40003f45270 */
[----:B------:R-:W-:Y:S02]  /*03d0*/  ISETP.GE.U32.AND P3, PT, R33, 0x2, PT ;  /* 0x000000022100780c */ /* 0x000fe40003f66070 */
[----:B-----5:R-:W-:Y:S02]  /*03e0*/  ISETP.NE.OR P0, PT, R6, RZ, !P0 ;  /* 0x000000ff0600720c */ /* 0x020fe40004705670 */
[----:B-1----:R-:W-:Y:S02]  /*03f0*/  ISETP.NE.OR P1, PT, R3, RZ, !P1 ;  /* 0x000000ff0300720c */ /* 0x002fe40004f25670 */
[----:B------:R-:W-:-:S04]  /*0400*/  SHF.R.S32.HI R3, RZ, 0x1f, R2 ;  /* 0x0000001fff037819 */ /* 0x000fc80000011402 */
[----:B------:R-:W-:-:S05]  /*0410*/  LEA.HI R3, R3, R2, RZ, 0x2 ;  /* 0x0000000203037211 */ /* 0x000fca00078f10ff */
[----:B------:R-:W-:Y:S01]  /*0420*/  VOTEU.ALL UP0, P0 ;  /* 0x00000000003f7886 */ /* 0x000fe20000000000 */
[----:B------:R-:W-:Y:S01]  /*0430*/  LOP3.LUT R3, R3, 0xfffffffc, RZ, 0xc0, !PT ;  /* 0xfffffffc03037812 */ /* 0x000fe200078ec0ff */
[----:B------:R-:W-:-:S03]  /*0440*/  VOTEU.ALL UP1, P1 ;  /* 0x00000000003f7886 */ /* 0x000fc60000820000 */
[----:B------:R-:W1:Y:S01]  /*0450*/  @!UP0 S2UR UR7, SR_CgaCtaId ;  /* 0x00000000000789c3 */ /* 0x000e620000008800 */
[----:B------:R-:W-:Y:S01]  /*0460*/  @!UP0 UMOV UR6, 0x400 ;  /* 0x0000040000068882 */ /* 0x000fe20000000000 */
[----:B------:R-:W-:-:S04]  /*0470*/  @!UP0 UIADD3 UR4, -UR4, 0x100000, URZ ;  /* 0x0010000004048890 */ /* 0x000fc8000fffe13f */
[----:B------:R-:W-:Y:S02]  /*0480*/  @!UP0 USHF.L.U32 UR5, UR4, 0xb, URZ ;  /* 0x0000000b04058899 */ /* 0x000fe4000800063f */
[----:B------:R-:W-:Y:S01]  /*0490*/  @!UP0 USHF.L.U32 UR4, UR4, 0x1, URZ ;  /* 0x0000000104048899 */ /* 0x000fe2000800063f */
[----:B------:R-:W-:Y:S01]  /*04a0*/  IMAD.IADD R0, R2, 0x1, -R3 ;  /* 0x0000000102007824 */ /* 0x000fe200078e0a03 */
[----:B------:R-:W-:Y:S01]  /*04b0*/  @!UP1 UMOV UR9, 0x400 ;  /* 0x0000040000099882 */ /* 0x000fe20000000000 */
[----:B------:R-:W-:Y:S01]  /*04c0*/  VOTEU.ALL UP2, P1 ;  /* 0x00000000003f7886 */ /* 0x000fe20000840000 */
[----:B------:R-:W-:Y:S01]  /*04d0*/  VOTEU.ALL UP3, P1 ;  /* 0x00000000003f7886 */ /* 0x000fe20000860000 */
[----:B------:R-:W-:Y:S01]  /*04e0*/  VOTEU.ALL UP4, P1 ;  /* 0x00000000003f7886 */ /* 0x000fe20000880000 */
[----:B------:R-:W5:Y:S01]  /*04f0*/  @!UP1 S2UR UR10, SR_CgaCtaId ;  /* 0x00000000000a99c3 */ /* 0x000f620000008800 */
[----:B------:R-:W-:Y:S01]  /*0500*/  VOTEU.ALL UP5, P1 ;  /* 0x00000000003f7886 */ /* 0x000fe200008a0000 */
[----:B------:R-:W-:-:S04]  /*0510*/  SHF.R.S32.HI R3, RZ, 0x1f, R4 ;  /* 0x0000001fff037819 */ /* 0x000fc80000011404 */
[----:B------:R-:W-:-:S04]  /*0520*/  LEA.HI R3, R3, R4, RZ, 0x7 ;  /* 0x0000000403037211 */ /* 0x000fc800078f38ff */
[----:B------:R-:W-:-:S05]  /*0530*/  LOP3.LUT R3, R3, 0xffffff80, RZ, 0xc0, !PT ;  /* 0xffffff8003037812 */ /* 0x000fca00078ec0ff */
[----:B------:R-:W-:Y:S01]  /*0540*/  IMAD.IADD R3, R4, 0x1, -R3 ;  /* 0x0000000104037824 */ /* 0x000fe200078e0a03 */
[----:B-1----:R-:W-:Y:S02]  /*0550*/  @!UP0 ULEA UR8, UR7, UR6, 0x18 ;  /* 0x0000000607088291 */ /* 0x002fe4000f8ec03f */
[----:B------:R-:W-:-:S04]  /*0560*/  @!UP1 UIADD3 UR6, -UR11, 0x100000, URZ ;  /* 0x001000000b069890 */ /* 0x000fc8000fffe13f */
[----:B------:R-:W-:Y:S02]  /*0570*/  @!UP1 USHF.L.U32 UR7, UR6, 0xb, URZ ;  /* 0x0000000b06079899 */ /* 0x000fe4000800063f */
[----:B------:R-:W-:Y:S01]  /*0580*/  @!UP1 USHF.L.U32 UR6, UR6, 0x1, URZ ;  /* 0x0000000106069899 */ /* 0x000fe2000800063f */
[----:B------:R-:W-:Y:S01]  /*0590*/  VOTEU.ALL UP0, P0 ;  /* 0x00000000003f7886 */ /* 0x000fe20000000000 */
[----:B-----5:R-:W-:Y:S01]  /*05a0*/  @!UP1 ULEA UR9, UR10, UR9, 0x18 ;  /* 0x000000090a099291 */ /* 0x020fe2000f8ec03f */
[----:B------:R-:W-:Y:S02]  /*05b0*/  VOTEU.ALL UP1, P0 ;  /* 0x00000000003f7886 */ /* 0x000fe40000020000 */
[----:B------:R-:W-:Y:S01]  /*05c0*/  ULDC.64 UR10, c[0x0][0x598] ;  /* 0x00016600000a7ab9 */ /* 0x000fe20000000a00 */
[----:B------:R-:W-:Y:S01]  /*05d0*/  ISETP.NE.AND P0, PT, R0, 0x3, PT ;  /* 0x000000030000780c */ /* 0x000fe20003f05270 */
[----:B------:R-:W1:Y:S02]  /*05e0*/  FENCE.VIEW.ASYNC.S ;  /* 0x00000000000073c6 */ /* 0x000e640000000000 */
[----:B-1----:R1:W2:Y:S01]  /*05f0*/  @!UP0 SYNCS.EXCH.64 URZ, [UR8+0x90], UR4 ;  /* 0x00009004083f85b2 */ /* 0x0022a20008000100 */
[----:B------:R-:W-:-:S02]  /*0600*/  ISETP.NE.U32.AND P1, PT, RZ, UR10, PT ;  /* 0x0000000aff007c0c */ /* 0x000fc4000bf25070 */
[----:B------:R-:W-:Y:S02]  /*0610*/  ISETP.EQ.OR P0, PT, R0, RZ, !P0 ;  /* 0x000000ff0000720c */ /* 0x000fe40004702670 */
[----:B------:R-:W-:Y:S02]  /*0620*/  ISETP.NE.AND.EX P1, PT, RZ, UR11, PT, P1 ;  /* 0x0000000bff007c0c */ /* 0x000fe4000bf25310 */
[----:B------:R-:W-:-:S04]  /*0630*/  ISETP.EQ.AND P0, PT, R8, RZ, P0 ;  /* 0x000000ff0800720c */ /* 0x000fc80000702270 */
[----:B------:R-:W-:-:S04]  /*0640*/  SEL R16, RZ, 0x1, !P0 ;  /* 0x00000001ff107807 */ /* 0x000fc80004000000 */
[----:B------:R-:W-:Y:S01]  /*0650*/  SEL R16, R16, 0x2, P3 ;  /* 0x0000000210107807 */ /* 0x000fe20001800000 */
[----:B------:R1:W2:Y:S01]  /*0660*/  @!UP1 SYNCS.EXCH.64 URZ, [UR8+0x98], UR4 ;  /* 0x00009804083f95b2 */ /* 0x0002a20008000100 */
[----:B------:R-:W-:Y:S01]  /*0670*/  NOP ;  /* 0x0000000000007918 */ /* 0x000fe20000000000 */
[----:B------:R1:W2:Y:S01]  /*0680*/  @!UP2 SYNCS.EXCH.64 URZ, [UR9+0x70], UR6 ;  /* 0x00007006093fa5b2 */ /* 0x0002a20008000100 */
[----:B------:R1:W2:Y:S01]  /*0690*/  @!UP3 SYNCS.EXCH.64 URZ, [UR9+0x78], UR6 ;  /* 0x00007806093fb5b2 */ /* 0x0002a20008000100 */
[----:B------:R1:W2:Y:S01]  /*06a0*/  @!UP4 SYNCS.EXCH.64 URZ, [UR9+0x80], UR6 ;  /* 0x00008006093fc5b2 */ /* 0x0002a20008000100 */
[----:B------:R1:W2:Y:S01]  /*06b0*/  @!UP5 SYNCS.EXCH.64 URZ, [UR9+0x88], UR6 ;  /* 0x00008806093fd5b2 */ /* 0x0002a20008000100 */
[----:B------:R-:W-:Y:S01]  /*06c0*/  NOP ;  /* 0x0000000000007918 */ /* 0x000fe20000000000 */
[----:B--234-:R-:W-:Y:S06]  /*06d0*/  BAR.SYNC.DEFER_BLOCKING 0x0 ;  /* 0x0000000000007b1d */ /* 0x01cfec0000010000 */
[----:B01----:R-:W-:Y:S05]  /*06e0*/  @!P1 BRA `(.L_x_3) ;  /* 0x00000000001c9947 */ /* 0x003fea0003800000 */
[----:B------:R-:W0:Y:S02]  /*06f0*/  LDC.64 R6, c[0x0][0x598] ;  /* 0x00016600ff067b82 */ /* 0x000e240000000a00 */
[----:B0-----:R-:W2:Y:S02]  /*0700*/  LDG.E.64 R6, desc[UR36][R6.64] ;  /* 0x0000002406067981 */ /* 0x001ea4000c1e1b00 */
[----:B--2---:R-:W-:-:S04]  /*0710*/  ISETP.NE.U32.AND P0, PT, R6, RZ, PT ;  /* 0x000000ff0600720c */ /* 0x004fc80003f05070 */
[----:B------:R-:W-:-:S13]  /*0720*/  ISETP.NE.AND.EX P0, PT, R7, RZ, PT, P0 ;  /* 0x000000ff0700720c */ /* 0x000fda0003f05300 */
[----:B------:R-:W-:Y:S05]  /*0730*/  @!P0 BRA `(.L_x_3) ;  /* 0x0000000000088947 */ /* 0x000fea0003800000 */
[----:B------:R1:W5:Y:S01]  /*0740*/  LD.E R56, desc[UR36][R6.64] ;  /* 0x0000002406387980 */ /* 0x000362000c101900 */
[----:B------:R-:W-:Y:S05]  /*0750*/  BRA `(.L_x_4) ;  /* 0x0000000000247947 */ /* 0x000fea0003800000 */
.L_x_3:
[----:B------:R-:W-:Y:S02]  /*0760*/  ULDC.64 UR4, c[0x0][0x588] ;  /* 0x0001620000047ab9 */ /* 0x000fe40000000a00 */
[----:B------:R-:W-:-:S04]  /*0770*/  ISETP.NE.U32.AND P0, PT, RZ, UR4, PT ;  /* 0x00000004ff007c0c */ /* 0x000fc8000bf05070 */
[----:B------:R-:W-:-:S13]  /*0780*/  ISETP.NE.AND.EX P0, PT, RZ, UR5, PT, P0 ;  /* 0x00000005ff007c0c */ /* 0x000fda000bf05300 */
[----:B------:R-:W-:Y:S05]  /*0790*/  @!P0 BRA `(.L_x_5) ;  /* 0x00000000000c8947 */ /* 0x000fea0003800000 */
[----:B------:R-:W0:Y:S02]  /*07a0*/  LDC.64 R56, c[0x0][0x588] ;  /* 0x00016200ff387b82 */ /* 0x000e240000000a00 */
[----:B0-----:R0:W5:Y:S01]  /*07b0*/  LDG.E R56, desc[UR36][R56.64] ;  /* 0x0000002438387981 */ /* 0x001162000c1e1900 */
[----:B------:R-:W-:Y:S05]  /*07c0*/  BRA `(.L_x_4) ;  /* 0x0000000000087947 */ /* 0x000fea0003800000 */
.L_x_5:
[----:B------:R-:W-:Y:S02]  /*07d0*/  ULDC UR4, c[0x0][0x580] ;  /* 0x0001600000047ab9 */ /* 0x000fe40000000800 */
[----:B------:R-:W-:-:S07]  /*07e0*/  IMAD.U32 R56, RZ, RZ, UR4 ;  /* 0x00000004ff387e24 */ /* 0x000fce000f8e00ff */
.L_x_4:
[----:B------:R-:W-:Y:S02]  /*07f0*/  ULDC.64 UR4, c[0x0][0x5a0] ;  /* 0x0001680000047ab9 */ /* 0x000fe40000000a00 */
[----:B------:R-:W-:-:S04]  /*0800*/  ISETP.NE.U32.AND P0, PT, RZ, UR4, PT ;  /* 0x00000004ff007c0c */ /* 0x000fc8000bf05070 */
[----:B------:R-:W-:-:S13]  /*0810*/  ISETP.NE.AND.EX P0, PT, RZ, UR5, PT, P0 ;  /* 0x00000005ff007c0c */ /* 0x000fda000bf05300 */
[----:B------:R-:W-:Y:S05]  /*0820*/  @!P0 BRA `(.L_x_6) ;  /* 0x00000000001c8947 */ /* 0x000fea0003800000 */
[----:B-1----:R-:W1:Y:S02]  /*0830*/  LDC.64 R6, c[0x0][0x5a0] ;  /* 0x00016800ff067b82 */ /* 0x002e640000000a00 */
[----:B-1----:R-:W2:Y:S02]  /*0840*/  LDG.E.64 R6, desc[UR36][R6.64] ;  /* 0x0000002406067981 */ /* 0x002ea4000c1e1b00 */
[----:B--2---:R-:W-:-:S04]  /*0850*/  ISETP.NE.U32.AND P0, PT, R6, RZ, PT ;  /* 0x000000ff0600720c */ /* 0x004fc80003f05070 */
[----:B------:R-:W-:-:S13]  /*0860*/  ISETP.NE.AND.EX P0, PT, R7, RZ, PT, P0 ;  /* 0x000000ff0700720c */ /* 0x000fda0003f05300 */
[----:B------:R-:W-:Y:S05]  /*0870*/  @!P0 BRA `(.L_x_6) ;  /* 0x0000000000088947 */ /* 0x000fea0003800000 */
[----:B0-----:R2:W5:Y:S01]  /*0880*/  LD.E R57, desc[UR36][R6.64] ;  /* 0x0000002406397980 */ /* 0x001562000c101900 */
[----:B------:R-:W-:Y:S05]  /*0890*/  BRA `(.L_x_7) ;  /* 0x0000000000247947 */ /* 0x000fea0003800000 */
.L_x_6:
[----:B------:R-:W-:Y:S02]  /*08a0*/  ULDC.64 UR4, c[0x0][0x590] ;  /* 0x0001640000047ab9 */ /* 0x000fe40000000a00 */
[----:B------:R-:W-:-:S04]  /*08b0*/  ISETP.NE.U32.AND P0, PT, RZ, UR4, PT ;  /* 0x00000004ff007c0c */ /* 0x000fc8000bf05070 */
[----:B------:R-:W-:-:S13]  /*08c0*/  ISETP.NE.AND.EX P0, PT, RZ, UR5, PT, P0 ;  /* 0x00000005ff007c0c */ /* 0x000fda000bf05300 */
[----:B------:R-:W-:Y:S05]  /*08d0*/  @!P0 BRA `(.L_x_8) ;  /* 0x00000000000c8947 */ /* 0x000fea0003800000 */
[----:B-1----:R-:W0:Y:S02]  /*08e0*/  LDC.64 R6, c[0x0][0x590] ;  /* 0x00016400ff067b82 */ /* 0x002e240000000a00 */
[----:B0-----:R0:W5:Y:S01]  /*08f0*/  LDG.E R57, desc[UR36][R6.64] ;  /* 0x0000002406397981 */ /* 0x001162000c1e1900 */
[----:B------:R-:W-:Y:S05]  /*0900*/  BRA `(.L_x_7) ;  /* 0x0000000000087947 */ /* 0x000fea0003800000 */
.L_x_8:
[----:B------:R-:W-:Y:S02]  /*0910*/  ULDC UR4, c[0x0][0x584] ;  /* 0x0001610000047ab9 */ /* 0x000fe40000000800 */
[----:B0-----:R-:W-:-:S07]  /*0920*/  IMAD.U32 R57, RZ, RZ, UR4 ;  /* 0x00000004ff397e24 */ /* 0x001fce000f8e00ff */
.L_x_7:
[----:B------:R-:W3:Y:S01]  /*0930*/  LDC R2, c[0x0][0x65c] ;  /* 0x00019700ff027b82 */ /* 0x000ee20000000800 */
[----:B------:R-:W4:Y:S01]  /*0940*/  S2R R14, SR_CTAID.Y ;  /* 0x00000000000e7919 */ /* 0x000f220000002600 */
[----:B------:R-:W-:Y:S01]  /*0950*/  ULDC UR6, c[0x0][0x28c] ;  /* 0x0000a30000067ab9 */ /* 0x000fe20000000800 */
[----:B------:R-:W-:Y:S01]  /*0960*/  ISETP.NE.AND P0, PT, R8, 0x2, PT ;  /* 0x000000020800780c */ /* 0x000fe20003f05270 */
[----:B------:R-:W-:Y:S01]  /*0970*/  UIADD3 UR6, UR6, 0x1f, URZ ;  /* 0x0000001f06067890 */ /* 0x000fe2000fffe03f */
[----:B012---:R-:W0:Y:S01]  /*0980*/  S2R R6, SR_CTAID.X ;  /* 0x0000000000067919 */ /* 0x007e220000002500 */
[----:B------:R-:W-:Y:S01]  /*0990*/  IMAD.MOV.U32 R7, RZ, RZ, RZ ;  /* 0x000000ffff077224 */ /* 0x000fe200078e00ff */
[----:B------:R-:W-:Y:S01]  /*09a0*/  UMOV UR38, URZ ;  /* 0x0000003f00267c82 */ /* 0x000fe20008000000 */
[----:B------:R-:W-:Y:S01]  /*09b0*/  USHF.R.S32.HI UR7, URZ, 0x1f, UR6 ;  /* 0x0000001f3f077899 */ /* 0x000fe20008011406 */
[----:B------:R-:W-:Y:S01]  /*09c0*/  UMOV UR39, URZ ;  /* 0x0000003f00277c82 */ /* 0x000fe20008000000 */
[----:B------:R-:W-:-:S02]  /*09d0*/  ULDC.64 UR8, c[0x0][0x650] ;  /* 0x0001940000087ab9 */ /* 0x000fc40000000a00 */
[----:B------:R-:W-:-:S04]  /*09e0*/  ULEA.HI UR7, UR7, UR6, URZ, 0x5 ;  /* 0x0000000607077291 */ /* 0x000fc8000f8f283f */
[----:B------:R-:W-:Y:S01]  /*09f0*/  USHF.R.S32.HI UR40, URZ, 0x5, UR7 ;  /* 0x000000053f287899 */ /* 0x000fe20008011407 */
[----:B---3--:R-:W-:-:S13]  /*0a00*/  ISETP.NE.AND P1, PT, R2, 0x1, PT ;  /* 0x000000010200780c */ /* 0x008fda0003f25270 */
[----:B------:R-:W0:Y:S01]  /*0a10*/  @P1 LDC R19, c[0x0][0x10] ;  /* 0x00000400ff131b82 */ /* 0x000e220000000800 */
[----:B----4-:R-:W-:Y:S02]  /*0a20*/  @P1 IMAD.MOV.U32 R8, RZ, RZ, R14 ;  /* 0x000000ffff081224 */ /* 0x010fe400078e000e */
[----:B------:R-:W-:Y:S02]  /*0a30*/  @P1 IMAD.MOV.U32 R9, RZ, RZ, RZ ;  /* 0x000000ffff091224 */ /* 0x000fe400078e00ff */
[----:B------:R-:W-:-:S03]  /*0a40*/  @P1 IMAD.MOV.U32 R17, RZ, RZ, RZ ;  /* 0x000000ffff111224 */ /* 0x000fc600078e00ff */
[----:B------:R-:W1:Y:S01]  /*0a50*/  @!P1 LDC R11, c[0x0][0xc] ;  /* 0x00000300ff0b9b82 */ /* 0x000e620000000800 */
[----:B------:R-:W-:Y:S01]  /*0a60*/  ULDC UR4, c[0x0][0xc] ;  /* 0x0000030000047ab9 */ /* 0x000fe20000000800 */
[----:B------:R-:W-:Y:S02]  /*0a70*/  ULDC UR5, c[0x0][0x10] ;  /* 0x0000040000057ab9 */ /* 0x000fe40000000800 */
[----:B------:R-:W-:-:S04]  /*0a80*/  UIMAD.WIDE.U32 UR4, UR4, UR5, URZ ;  /* 0x00000005040472a5 */ /* 0x000fc8000f8e003f */
[----:B------:R-:W2:Y:S01]  /*0a90*/  LDC R2, c[0x0][0x14] ;  /* 0x00000500ff027b82 */ /* 0x000ea20000000800 */
[----:B0-----:R-:W-:-:S04]  /*0aa0*/  @P1 IMAD.WIDE.U32 R18, R6, R19, R8 ;  /* 0x0000001306121225 */ /* 0x001fc800078e0008 */
[----:B------:R-:W-:Y:S02]  /*0ab0*/  @P1 IMAD.IADD R17, R19, 0x1, R17 ;  /* 0x0000000113111824 */ /* 0x000fe400078e0211 */
[----:B-1----:R-:W-:-:S04]  /*0ac0*/  @!P1 IMAD.WIDE.U32 R8, R11, R14, R6 ;  /* 0x0000000e0b089225 */ /* 0x002fc800078e0006 */
[----:B------:R-:W-:Y:S02]  /*0ad0*/  @!P1 IMAD.MOV.U32 R18, RZ, RZ, R8 ;  /* 0x000000ffff129224 */ /* 0x000fe400078e0008 */
[----:B------:R-:W-:Y:S02]  /*0ae0*/  @!P1 IMAD.MOV.U32 R17, RZ, RZ, R9 ;  /* 0x000000ffff119224 */ /* 0x000fe400078e0009 */
[----:B--2---:R-:W-:-:S04]  /*0af0*/  IMAD.WIDE.U32 R12, R2, UR4, RZ ;  /* 0x00000004020c7c25 */ /* 0x004fc8000f8e00ff */
[----:B------:R-:W-:Y:S01]  /*0b00*/  IMAD R23, R2, UR5, RZ ;  /* 0x0000000502177c24 */ /* 0x000fe2000f8e02ff */
[----:B------:R0:W-:Y:S03]  /*0b10*/  STL.64 [R1], R12 ;  /* 0x0000000c01007387 */ /* 0x0001e60000100a00 */
[----:B------:R-:W-:Y:S01]  /*0b20*/  IMAD.IADD R23, R13, 0x1, R23 ;  /* 0x000000010d177824 */ /* 0x000fe200078e0217 */
[----:B------:R-:W-:Y:S06]  /*0b30*/  @P0 BRA `(.L_x_9) ;  /* 0x0000000000200947 */ /* 0x000fec0003800000 */
[----:B------:R-:W-:Y:S01]  /*0b40*/  UISETP.GE.U32.AND UP0, UPT, UR40, 0x6, UPT ;  /* 0x000000062800788c */ /* 0x000fe2000bf06070 */
[----:B------:R-:W-:Y:S01]  /*0b50*/  IADD3 R18, P0, R18, R12, RZ ;  /* 0x0000000c12127210 */ /* 0x000fe20007f1e0ff */
[----:B------:R-:W-:Y:S01]  /*0b60*/  UIMAD.WIDE.U32 UR4, UR40, -0x55555555, URZ ;  /* 0xaaaaaaab280478a5 */ /* 0x000fe2000f8e003f */
[----:B------:R-:W-:-:S03]  /*0b70*/  UMOV UR39, URZ ;  /* 0x0000003f00277c82 */ /* 0x000fc60008000000 */
[----:B------:R-:W-:Y:S01]  /*0b80*/  USHF.R.U32.HI UR4, URZ, 0x2, UR5 ;  /* 0x000000023f047899 */ /* 0x000fe20008011605 */
[----:B------:R-:W-:-:S03]  /*0b90*/  IMAD.X R17, R23, 0x1, R17, P0 ;  /* 0x0000000117117824 */ /* 0x000fc600000e0611 */
[----:B------:R-:W-:Y:S02]  /*0ba0*/  UIMAD UR38, UR4, -0x6, UR40 ;  /* 0xfffffffa042678a4 */ /* 0x000fe4000f8e0228 */
[----:B------:R-:W-:-:S12]  /*0bb0*/  @UP0 ULOP3.LUT UR39, UR4, 0x1, URZ, 0xc0, !UPT ;  /* 0x0000000104270892 */ /* 0x000fd8000f8ec03f */
.L_x_9:
[----:B------:R-:W-:Y:S01]  /*0bc0*/  ISETP.GE.U32.AND P0, PT, R18, UR8, PT ;  /* 0x0000000812007c0c */ /* 0x000fe2000bf06070 */
[----:B------:R-:W-:Y:S01]  /*0bd0*/  IMAD.MOV.U32 R19, RZ, RZ, -0x1 ;  /* 0xffffffffff137424 */ /* 0x000fe200078e00ff */
[----:B------:R-:W-:Y:S01]  /*0be0*/  PRMT R8, RZ, 0x7610, R8 ;  /* 0x00007610ff087816 */ /* 0x000fe20000000008 */
[----:B------:R-:W-:Y:S01]  /*0bf0*/  IMAD.MOV.U32 R22, RZ, RZ, -0x1 ;  /* 0xffffffffff167424 */ /* 0x000fe200078e00ff */
[----:B------:R-:W-:Y:S01]  /*0c00*/  ISETP.GE.U32.AND.EX P0, PT, R17, UR9, PT, P0 ;  /* 0x0000000911007c0c */ /* 0x000fe2000bf06100 */
[----:B------:R-:W-:-:S12]  /*0c10*/  IMAD.MOV.U32 R2, RZ, RZ, -0x1 ;  /* 0xffffffffff027424 */ /* 0x000fd800078e00ff */
[----:B------:R-:W-:Y:S05]  /*0c20*/  @P0 BRA `(.L_x_10) ;  /* 0x00000004005c0947 */ /* 0x000fea0003800000 */
[----:B------:R-:W1:Y:S01]  /*0c30*/  LDC.64 R20, c[0x0][0x628] ;  /* 0x00018a00ff147b82 */ /* 0x000e620000000a00 */
[----:B------:R-:W-:Y:S02]  /*0c40*/  IMAD.MOV.U32 R8, RZ, RZ, R18 ;  /* 0x000000ffff087224 */ /* 0x000fe400078e0012 */
[----:B------:R-:W-:-:S05]  /*0c50*/  IMAD.MOV.U32 R9, RZ, RZ, R17 ;  /* 0x000000ffff097224 */ /* 0x000fca00078e0011 */
[----:B------:R-:W2:Y:S08]  /*0c60*/  LDC R2, c[0x0][0x630] ;  /* 0x00018c00ff027b82 */ /* 0x000eb00000000800 */
[----:B------:R-:W3:Y:S01]  /*0c70*/  LDC.64 R24, c[0x0][0x620] ;  /* 0x00018800ff187b82 */ /* 0x000ee20000000a00 */
[----:B-1----:R-:W-:-:S04]  /*0c80*/  ISETP.NE.U32.AND P0, PT, R20, RZ, PT ;  /* 0x000000ff1400720c */ /* 0x002fc80003f05070 */
[----:B------:R-:W-:-:S13]  /*0c90*/  ISETP.NE.AND.EX P0, PT, R21, RZ, PT, P0 ;  /* 0x000000ff1500720c */ /* 0x000fda0003f05300 */
[----:B--23--:R-:W-:Y:S05]  /*0ca0*/  @!P0 BRA `(.L_x_11) ;  /* 0x0000000000288947 */ /* 0x00cfea0003800000 */
[----:B0-----:R-:W0:Y:S02]  /*0cb0*/  LDC R13, c[0x0][0x634] ;  /* 0x00018d00ff0d7b82 */ /* 0x001e240000000800 */
[----:B0-----:R-:W-:-:S05]  /*0cc0*/  IADD3 R13, P0, R18, R13, RZ ;  /* 0x0000000d120d7210 */ /* 0x001fca0007f1e0ff */
[----:B------:R-:W-:-:S04]  /*0cd0*/  IMAD.X R15, RZ, RZ, R17, P0 ;  /* 0x000000ffff0f7224 */ /* 0x000fc800000e0611 */
[----:B------:R-:W-:-:S04]  /*0ce0*/  IMAD.WIDE.U32 R8, R15, R20, RZ ;  /* 0x000000140f087225 */ /* 0x000fc800078e00ff */
[----:B------:R-:W-:-:S04]  /*0cf0*/  IMAD.WIDE.U32 R10, P0, R13, R21, R8 ;  /* 0x000000150d0a7225 */ /* 0x000fc80007800008 */
[----:B------:R-:W-:-:S04]  /*0d00*/  IMAD.WIDE.U32 R8, R13, R20, RZ ;  /* 0x000000140d087225 */ /* 0x000fc800078e00ff */
[----:B------:R-:W-:Y:S01]  /*0d10*/  IMAD.X R13, RZ, RZ, RZ, P0 ;  /* 0x000000ffff0d7224 */ /* 0x000fe200000e06ff */
[----:B------:R-:W-:Y:S01]  /*0d20*/  IADD3 RZ, P0, R9, R10, RZ ;  /* 0x0000000a09ff7210 */ /* 0x000fe20007f1e0ff */
[----:B------:R-:W-:-:S04]  /*0d30*/  IMAD.MOV.U32 R12, RZ, RZ, R11 ;  /* 0x000000ffff0c7224 */ /* 0x000fc800078e000b */
[----:B------:R-:W-:-:S08]  /*0d40*/  IMAD.WIDE.U32.X R8, R15, R21, R12, P0 ;  /* 0x000000150f087225 */ /* 0x000fd000000e040c */
.L_x_11:
[-CC-:B------:R-:W-:Y:S01]  /*0d50*/  SHF.R.U64 R31, R8, R2.reuse, R9.reuse ;  /* 0x00000002081f7219 */ /* 0x180fe20000001209 */
[----:B0-----:R-:W0:Y:S01]  /*0d60*/  LDC R12, c[0x0][0x618] ;  /* 0x00018600ff0c7b82 */ /* 0x001e220000000800 */
[----:B------:R-:W-:Y:S01]  /*0d70*/  SHF.R.U32.HI R7, RZ, R2, R9 ;  /* 0x00000002ff077219 */ /* 0x000fe20000011609 */
[----:B------:R-:W-:Y:S01]  /*0d80*/  ULDC UR4, c[0x0][0x150] ;  /* 0x0000540000047ab9 */ /* 0x000fe20000000800 */
[----:B------:R-:W-:Y:S01]  /*0d90*/  IADD3 R11, P0, RZ, -R31, RZ ;  /* 0x8000001fff0b7210 */ /* 0x000fe20007f1e0ff */
[----:B------:R-:W-:Y:S01]  /*0da0*/  IMAD.MOV.U32 R19, RZ, RZ, R17 ;  /* 0x000000ffff137224 */ /* 0x000fe200078e0011 */
[----:B------:R-:W-:-:S03]  /*0db0*/  I2FP.F32.U32 R2, R6 ;  /* 0x0000000600027245 */ /* 0x000fc60000201000 */
[----:B------:R-:W1:Y:S01]  /*0dc0*/  LDC.64 R26, c[0x0][0x640] ;  /* 0x00019000ff1a7b82 */ /* 0x000e620000000a00 */
[----:B------:R-:W-:Y:S02]  /*0dd0*/  IMAD.X R13, RZ, RZ, ~R7, P0 ;  /* 0x000000ffff0d7224 */ /* 0x000fe400000e0e07 */
[----:B------:R-:W-:Y:S01]  /*0de0*/  FMUL R2, R2, UR4 ;  /* 0x0000000402027c20 */ /* 0x000fe20008400000 */
[----:B------:R-:W-:Y:S01]  /*0df0*/  IMAD.WIDE.U32 R8, R11, R24, R18 ;  /* 0x000000180b087225 */ /* 0x000fe200078e0012 */
[----:B------:R-:W-:-:S03]  /*0e00*/  ULDC UR4, c[0x0][0x154] ;  /* 0x0000550000047ab9 */ /* 0x000fc60000000800 */
[----:B------:R-:W-:Y:S01]  /*0e10*/  IMAD R10, R13, R24, RZ ;  /* 0x000000180d0a7224 */ /* 0x000fe200078e02ff */
[----:B------:R-:W2:Y:S01]  /*0e20*/  LDC R7, c[0x0][0x144] ;  /* 0x00005100ff077b82 */ /* 0x000ea20000000800 */
[----:B------:R-:W3:Y:S02]  /*0e30*/  F2I.U32.TRUNC.NTZ R2, R2 ;  /* 0x0000000200027305 */ /* 0x000ee4000020f000 */
[----:B------:R-:W-:-:S04]  /*0e40*/  IMAD R11, R11, R25, R10 ;  /* 0x000000190b0b7224 */ /* 0x000fc800078e020a */
[----:B------:R-:W-:Y:S01]  /*0e50*/  IMAD.IADD R9, R9, 0x1, R11 ;  /* 0x0000000109097824 */ /* 0x000fe200078e020b */
[----:B------:R-:W4:Y:S01]  /*0e60*/  LDC R22, c[0x0][0x608] ;  /* 0x00018200ff167b82 */ /* 0x000f220000000800 */
[----:B------:R-:W-:-:S03]  /*0e70*/  IMAD.MOV.U32 R11, RZ, RZ, -0x1 ;  /* 0xffffffffff0b7424 */ /* 0x000fc600078e00ff */
[--C-:B0-----:R-:W-:Y:S02]  /*0e80*/  SHF.R.U64 R20, R8, R12, R9.reuse ;  /* 0x0000000c08147219 */ /* 0x101fe40000001209 */
[----:B------:R-:W-:Y:S02]  /*0e90*/  I2FP.F32.U32 R8, R14 ;  /* 0x0000000e00087245 */ /* 0x000fe40000201000 */
[----:B------:R-:W0:Y:S01]  /*0ea0*/  LDC R24, c[0x0][0x658] ;  /* 0x00019600ff187b82 */ /* 0x000e220000000800 */
[----:B-1----:R-:W-:Y:S01]  /*0eb0*/  ISETP.NE.U32.AND P0, PT, R26, RZ, PT ;  /* 0x000000ff1a00720c */ /* 0x002fe20003f05070 */
[----:B---3--:R-:W-:Y:S02]  /*0ec0*/  IMAD.MOV R10, RZ, RZ, -R2 ;  /* 0x000000ffff0a7224 */ /* 0x008fe400078e0a02 */
[----:B------:R-:W-:Y:S01]  /*0ed0*/  FMUL R8, R8, UR4 ;  /* 0x0000000408087c20 */ /* 0x000fe20008400000 */
[----:B------:R-:W-:Y:S02]  /*0ee0*/  SHF.R.U32.HI R9, RZ, R12, R9 ;  /* 0x0000000cff097219 */ /* 0x000fe40000011609 */
[----:B------:R-:W-:Y:S01]  /*0ef0*/  ISETP.NE.AND.EX P0, PT, R27, RZ, PT, P0 ;  /* 0x000000ff1b00720c */ /* 0x000fe20003f05300 */
[----:B------:R1:W3:Y:S01]  /*0f00*/  F2I.U32.TRUNC.NTZ R15, R8 ;  /* 0x00000008000f7305 */ /* 0x0002e2000020f000 */
[----:B------:R-:W1:Y:S01]  /*0f10*/  LDC R19, c[0x0][0x148] ;  /* 0x00005200ff137b82 */ /* 0x000e620000000800 */
[----:B--2---:R-:W-:-:S07]  /*0f20*/  IMAD R2, R7, R10, R6 ;  /* 0x0000000a07027224 */ /* 0x004fce00078e0206 */
[----:B------:R-:W2:Y:S01]  /*0f30*/  LDC R25, c[0x0][0x600] ;  /* 0x00018000ff197b82 */ /* 0x000ea20000000800 */
[-CC-:B----4-:R-:W-:Y:S02]  /*0f40*/  SHF.R.U64 R32, R20, R22.reuse, R9.reuse ;  /* 0x0000001614207219 */ /* 0x190fe40000001209 */
[----:B------:R-:W-:Y:S01]  /*0f50*/  SHF.R.U32.HI R7, RZ, R22, R9 ;  /* 0x00000016ff077219 */ /* 0x000fe20000011609 */
[----:B------:R-:W-:-:S04]  /*0f60*/  IMAD.MOV.U32 R9, RZ, RZ, 0x1 ;  /* 0x00000001ff097424 */ /* 0x000fc800078e00ff */
[----:B------:R-:W4:Y:S01]  /*0f70*/  LDC R28, c[0x0][0x648] ;  /* 0x00019200ff1c7b82 */ /* 0x000f220000000800 */
[-C--:B0-----:R-:W-:Y:S02]  /*0f80*/  SHF.L.U32 R6, R11, R24.reuse, RZ ;  /* 0x000000180b067219 */ /* 0x081fe400000006ff */
[--C-:B------:R-:W-:Y:S02]  /*0f90*/  SHF.R.U64 R22, R32, R24, R7.reuse ;  /* 0x0000001820167219 */ /* 0x100fe40000001207 */
[----:B------:R-:W-:Y:S02]  /*0fa0*/  LOP3.LUT R13, RZ, R6, RZ, 0x33, !PT ;  /* 0x00000006ff0d7212 */ /* 0x000fe400078e33ff */
[-C--:B------:R-:W-:Y:S01]  /*0fb0*/  SHF.R.U32.HI R7, RZ, R24.reuse, R7 ;  /* 0x00000018ff077219 */ /* 0x080fe20000011607 */
[----:B------:R-:W0:Y:S01]  /*0fc0*/  LDC R29, c[0x0][0x638] ;  /* 0x00018e00ff1d7b82 */ /* 0x000e220000000800 */
[----:B------:R-:W-:Y:S01]  /*0fd0*/  SHF.L.U32 R12, R9, R24, RZ ;  /* 0x00000018090c7219 */ /* 0x000fe200000006ff */
[----:B------:R-:W-:-:S06]  /*0fe0*/  IMAD.MOV.U32 R6, RZ, RZ, R22 ;  /* 0x000000ffff067224 */ /* 0x000fcc00078e0016 */
[----:B------:R-:W0:Y:S01]  /*0ff0*/  LDC R30, c[0x0][0x610] ;  /* 0x00018400ff1e7b82 */ /* 0x000e220000000800 */
[----:B-1-3--:R-:W-:Y:S05]  /*1000*/  @!P0 BRA `(.L_x_12) ;  /* 0x0000000000288947 */ /* 0x00afea0003800000 */
[----:B------:R-:W1:Y:S02]  /*1010*/  LDC R11, c[0x0][0x64c] ;  /* 0x00019300ff0b7b82 */ /* 0x000e640000000800 */
[----:B-1----:R-:W-:-:S05]  /*1020*/  IADD3 R11, P0, R22, R11, RZ ;  /* 0x0000000b160b7210 */ /* 0x002fca0007f1e0ff */
        /* <DEDUP_REMOVED lines=8> */
.L_x_12:
[----:B----4-:R-:W-:Y:S01]  /*10b0*/  SHF.R.U64 R6, R6, R28, R7 ;  /* 0x0000001c06067219 */ /* 0x010fe20000001207 */
[----:B--2---:R-:W-:Y:S01]  /*10c0*/  VIADD R7, R25, 0xffffffff ;  /* 0xffffffff19077836 */ /* 0x004fe20000000000 */
[----:B------:R-:W-:Y:S01]  /*10d0*/  LOP3.LUT R13, R32, R13, RZ, 0xc0, !PT ;  /* 0x0000000d200d7212 */ /* 0x000fe200078ec0ff */
[----:B------:R-:W-:Y:S02]  /*10e0*/  IMAD.MOV R15, RZ, RZ, -R15 ;  /* 0x000000ffff0f7224 */ /* 0x000fe400078e0a0f */
[----:B------:R-:W-:Y:S01]  /*10f0*/  IMAD.MOV R8, RZ, RZ, -R6 ;  /* 0x000000ffff087224 */ /* 0x000fe200078e0a06 */
[----:B------:R-:W-:Y:S01]  /*1100*/  LOP3.LUT R7, R20, R7, RZ, 0xc0, !PT ;  /* 0x0000000714077212 */ /* 0x000fe200078ec0ff */
[----:B------:R-:W-:Y:S02]  /*1110*/  IMAD R13, R12, R6, R13 ;  /* 0x000000060c0d7224 */ /* 0x000fe400078e020d */
[----:B------:R-:W-:Y:S02]  /*1120*/  @P1 IMAD R2, R19, R15, R14 ;  /* 0x0000000f13021224 */ /* 0x000fe400078e020e */
[----:B0-----:R-:W-:-:S02]  /*1130*/  IMAD R6, R8, R29, R22 ;  /* 0x0000001d08067224 */ /* 0x001fc400078e0216 */
[----:B------:R-:W-:Y:S02]  /*1140*/  IMAD R2, R13, R30, R2 ;  /* 0x0000001e0d027224 */ /* 0x000fe400078e0202 */
[----:B------:R-:W-:Y:S02]  /*1150*/  IMAD R19, R6, R25, R7 ;  /* 0x0000001906137224 */ /* 0x000fe400078e0207 */
[----:B------:R-:W-:-:S03]  /*1160*/  IMAD.MOV.U32 R8, RZ, RZ, 0x1 ;  /* 0x00000001ff087424 */ /* 0x000fc600078e00ff */
[----:B------:R-:W-:Y:S02]  /*1170*/  SEL R22, R19, R2, !P1 ;  /* 0x0000000213167207 */ /* 0x000fe40004800000 */
[----:B------:R-:W-:Y:S01]  /*1180*/  SEL R19, R2, R19, !P1 ;  /* 0x0000001302137207 */ /* 0x000fe20004800000 */
[----:B------:R-:W-:-:S07]  /*1190*/  IMAD.MOV.U32 R2, RZ, RZ, R31 ;  /* 0x000000ffff027224 */ /* 0x000fce00078e001f */
.L_x_10:
[----:B------:R-:W-:Y:S05]  /*11a0*/  @!P2 BRA `(.L_x_13) ;  /* 0x000000300080a947 */ /* 0x000fea0003800000 */
[----:B------:R-:W-:-:S13]  /*11b0*/  ISETP.GT.U32.AND P0, PT, R33, 0x1, PT ;  /* 0x000000012100780c */ /* 0x000fda0003f04070 */
[----:B------:R-:W-:Y:S05]  /*11c0*/  @P0 EXIT ;  /* 0x000000000000094d */ /* 0x000fea0003800000 */
.L_x_14:
[----:B------:R-:W-:-:S08]  /*11d0*/  NOP ;  /* 0x0000000000007918 */ /* 0x000fd00000000000 */
[----:B------:R-:W1:Y:S02]  /*11e0*/  USETMAXREG.TRY_ALLOC.CTAPOOL UP0, 0xe8 ;  /* 0x000000e8000079c8 */ /* 0x000e640008000600 */
[----:B-1----:R-:W-:-:S13]  /*11f0*/  PLOP3.LUT P0, PT, PT, PT, UP0, 0x80, 0x0 ;  /* 0x000000000000781c */ /* 0x002fda0003f0f008 */
[----:B------:R-:W-:Y:S05]  /*1200*/  @!P0 BRA `(.L_x_14) ;  /* 0xfffffffc00f08947 */ /* 0x000fea000383ffff */
[----:B------:R-:W-:-:S13]  /*1210*/  LOP3.LUT P0, RZ, R8, 0xff, RZ, 0xc0, !PT ;  /* 0x000000ff08ff7812 */ /* 0x000fda000780c0ff */
[----:B------:R-:W-:Y:S05]  /*1220*/  @!P0 EXIT ;  /* 0x000000000000894d */ /* 0x000fea0003800000 */
[----:B------:R-:W1:Y:S01]  /*1230*/  S2UR UR4, SR_CgaCtaId ;  /* 0x00000000000479c3 */ /* 0x000e620000008800 */
[----:B------:R-:W-:Y:S01]  /*1240*/  VIADD R6, R5, 0xffffffff ;  /* 0xffffffff05067836 */ /* 0x000fe20000000000 */
[----:B------:R-:W-:Y:S01]  /*1250*/  SHF.R.S32.HI R0, RZ, 0x1f, R3 ;  /* 0x0000001fff007819 */ /* 0x000fe20000011403 */
[----:B------:R-:W-:Y:S01]  /*1260*/  UMOV UR41, 0x400 ;  /* 0x0000040000297882 */ /* 0x000fe20000000000 */
[----:B------:R-:W-:Y:S01]  /*1270*/  UISETP.LT.AND UP0, UPT, UR40, 0x1, UPT ;  /* 0x000000012800788c */ /* 0x000fe2000bf01270 */
[----:B------:R-:W-:Y:S01]  /*1280*/  LOP3.LUT R72, R16, 0x1, RZ, 0xfc, !PT ;  /* 0x0000000110487812 */ /* 0x000fe200078efcff */
[----:B------:R-:W-:Y:S01]  /*1290*/  ULDC UR6, c[0x0][0x284] ;  /* 0x0000a10000067ab9 */ /* 0x000fe20000000800 */
[----:B------:R-:W-:Y:S01]  /*12a0*/  R2UR UR42, R6 ;  /* 0x00000000062a72ca */ /* 0x000fe200000e0000 */
[----:B------:R-:W-:Y:S01]  /*12b0*/  USEL UR43, UR40, 0x1, UP0 ;  /* 0x00000001282b7887 */ /* 0x000fe20008000000 */
[CC--:B------:R-:W-:Y:S01]  /*12c0*/  LEA.HI R4, R0.reuse, R3.reuse, RZ, 0x2 ;  /* 0x0000000300047211 */ /* 0x0c0fe200078f10ff */
[----:B------:R-:W-:Y:S01]  /*12d0*/  USHF.L.U32 UR46, UR40, 0x1, URZ ;  /* 0x00000001282e7899 */ /* 0x000fe2000800063f */
[----:B------:R-:W-:Y:S01]  /*12e0*/  LEA.HI R0, R0, R3, RZ, 0x5 ;  /* 0x0000000300007211 */ /* 0x000fe200078f28ff */
[----:B------:R-:W-:Y:S01]  /*12f0*/  UIADD3 UR43, -UR43, UR40, URZ ;  /* 0x000000282b2b7290 */ /* 0x000fe2000fffe13f */
[----:B------:R-:W-:-:S02]  /*1300*/  SHF.R.S32.HI R58, RZ, 0x2, R4 ;  /* 0x00000002ff3a7819 */ /* 0x000fc40000011404 */
[----:B------:R-:W-:Y:S02]  /*1310*/  SHF.R.S32.HI R5, RZ, 0x1f, R4 ;  /* 0x0000001fff057819 */ /* 0x000fe40000011404 */
[----:B------:R-:W-:Y:S02]  /*1320*/  LOP3.LUT R60, R4, 0xfffffffc, RZ, 0xc0, !PT ;  /* 0xfffffffc043c7812 */ /* 0x000fe400078ec0ff */
[----:B------:R-:W-:Y:S01]  /*1330*/  LEA.HI R5, R5, R58, RZ, 0x3 ;  /* 0x0000003a05057211 */ /* 0x000fe200078f18ff */
[----:B------:R-:W-:Y:S01]  /*1340*/  USHF.L.U32 UR42, UR42, 0x3, URZ ;  /* 0x000000032a2a7899 */ /* 0x000fe2000800063f */
[----:B------:R-:W-:Y:S01]  /*1350*/  ISETP.NE.AND P0, PT, R6, RZ, PT ;  /* 0x000000ff0600720c */ /* 0x000fe20003f05270 */
[----:B------:R-:W-:Y:S01]  /*1360*/  IMAD.IADD R60, R3, 0x1, -R60 ;  /* 0x00000001033c7824 */ /* 0x000fe200078e0a3c */
[----:B------:R-:W-:Y:S01]  /*1370*/  LOP3.LUT R5, R5, 0xfffffff8, RZ, 0xc0, !PT ;  /* 0xfffffff805057812 */ /* 0x000fe200078ec0ff */
[----:B-1----:R-:W-:Y:S01]  /*1380*/  ULEA UR41, UR4, UR41, 0x18 ;  /* 0x0000002904297291 */ /* 0x002fe2000f8ec03f */
[----:B------:R-:W-:Y:S01]  /*1390*/  SEL R73, RZ, 0x1, P0 ;  /* 0x00000001ff497807 */ /* 0x000fe20000000000 */
[----:B------:R-:W-:-:S02]  /*13a0*/  IMAD.U32 R62, RZ, RZ, UR42 ;  /* 0x0000002aff3e7e24 */ /* 0x000fc4000f8e00ff */
[----:B------:R-:W-:Y:S01]  /*13b0*/  UIADD3 UR47, UR41, 0x70, URZ ;  /* 0x00000070292f7890 */ /* 0x000fe2000fffe03f */
[----:B------:R-:W-:Y:S01]  /*13c0*/  IMAD.IADD R58, R58, 0x1, -R5 ;  /* 0x000000013a3a7824 */ /* 0x000fe200078e0a05 */
[----:B------:R-:W-:Y:S01]  /*13d0*/  UIADD3 UR4, UR41, 0x180, URZ ;  /* 0x0000018029047890 */ /* 0x000fe2000fffe03f */
[----:B------:R-:W-:Y:S01]  /*13e0*/  SHF.R.S32.HI R5, RZ, 0x5, R0 ;  /* 0x00000005ff057819 */ /* 0x000fe20000011400 */
[----:B------:R-:W-:Y:S01]  /*13f0*/  UIADD3 UR5, UR41, 0xc180, URZ ;  /* 0x0000c18029057890 */ /* 0x000fe2000fffe03f */
[C---:B------:R-:W-:Y:S01]  /*1400*/  LOP3.LUT R64, R62.reuse, 0x8, RZ, 0xc0, !PT ;  /* 0x000000083e407812 */ /* 0x040fe200078ec0ff */
[----:B------:R-:W-:Y:S01]  /*1410*/  USHF.R.U32.HI UR4, URZ, 0x4, UR4 ;  /* 0x000000043f047899 */ /* 0x000fe20008011604 */
[--C-:B------:R-:W-:Y:S01]  /*1420*/  SHF.R.S32.HI R59, RZ, 0x1f, R58.reuse ;  /* 0x0000001fff3b7819 */ /* 0x100fe2000001143a */
[----:B------:R-:W-:Y:S01]  /*1430*/  USHF.R.U32.HI UR5, URZ, 0x4, UR5 ;  /* 0x000000043f057899 */ /* 0x000fe20008011605 */
[C-C-:B------:R-:W-:Y:S01]  /*1440*/  IMAD R65, R5.reuse, -0x10, -R58.reuse ;  /* 0xfffffff005417824 */ /* 0x140fe200078e0a3a */
[----:B------:R-:W-:Y:S01]  /*1450*/  ULOP3.LUT UR4, UR4, 0x3fff, URZ, 0xc0, !UPT ;  /* 0x00003fff04047892 */ /* 0x000fe2000f8ec03f */
[----:B------:R-:W-:Y:S01]  /*1460*/  IMAD.U32 R61, RZ, RZ, UR47 ;  /* 0x0000002fff3d7e24 */ /* 0x000fe2000f8e00ff */
[----:B------:R-:W-:Y:S01]  /*1470*/  ULOP3.LUT UR5, UR5, 0x3fff, URZ, 0xc0, !UPT ;  /* 0x00003fff05057892 */ /* 0x000fe2000f8ec03f */
[----:B------:R-:W-:Y:S01]  /*1480*/  IMAD.WIDE R58, R5, 0x10, R58 ;  /* 0x00000010053a7825 */ /* 0x000fe200078e023a */
[----:B------:R-:W-:Y:S01]  /*1490*/  LOP3.LUT R62, R62, 0x8, RZ, 0xc, !PT ;  /* 0x000000083e3e7812 */ /* 0x000fe200078e0cff */
[----:B------:R-:W-:Y:S01]  /*14a0*/  ULOP3.LUT UR44, UR4, 0x10000, URZ, 0xfc, !UPT ;  /* 0x00010000042c7892 */ /* 0x000fe2000f8efc3f */
[----:B------:R-:W-:Y:S01]  /*14b0*/  LOP3.LUT R64, R64, 0x18, RZ, 0x3c, !PT ;  /* 0x0000001840407812 */ /* 0x000fe200078e3cff */
[----:B------:R-:W-:Y:S01]  /*14c0*/  VIADD R63, R61, UR42 ;  /* 0x0000002a3d3f7c36 */ /* 0x000fe20008000000 */
[----:B------:R-:W-:Y:S01]  /*14d0*/  ULOP3.LUT UR45, UR5, 0x10000, URZ, 0xfc, !UPT ;  /* 0x00010000052d7892 */ /* 0x000fe2000f8efc3f */
[----:B------:R-:W-:-:S11]  /*14e0*/  VIADD R65, R65, UR6 ;  /* 0x0000000641417c36 */ /* 0x000fd60008000000 */
.L_x_98:
[----:B------:R-:W-:Y:S01]  /*14f0*/  SHF.L.U32 R0, R73, 0x1f, RZ ;  /* 0x0000001f49007819 */ /* 0x000fe200000006ff */
[----:B------:R-:W-:Y:S02]  /*1500*/  ULDC UR4, c[0x0][0x28c] ;  /* 0x0000a30000047ab9 */ /* 0x000fe40000000800 */
[----:B------:R-:W-:Y:S01]  /*1510*/  ISETP.LT.AND P1, PT, RZ, UR4, PT ;  /* 0x00000004ff007c0c */ /* 0x000fe2000bf21270 */
[----:B------:R-:W1:Y:S02]  /*1520*/  SYNCS.PHASECHK.TRANS64.TRYWAIT P0, [R61+UR42], R0 ;  /* 0x000000003d0075a7 */ /* 0x000e64000800016a */
[----:B01-34-:R-:W-:Y:S10]  /*1530*/  @!P0 BRA `(.L_x_15) ;  /* 0x0000003c00d48947 */ /* 0x01bff40003800000 */
.L_x_122:
[----:B------:R-:W-:Y:S05]  /*1540*/  @P1 BRA `(.L_x_16) ;  /* 0x0000000000401947 */ /* 0x000fea0003800000 */
[----:B-1----:R-:W-:Y:S01]  /*1550*/  MOV R0, 0x0 ;  /* 0x0000000000007802 */ /* 0x002fe20000000f00 */
[----:B------:R-:W-:Y:S01]  /*1560*/  ULDC.64 UR4, c[0x4][0x68] ;  /* 0x01001a0000047ab9 */ /* 0x000fe20000000a00 */
[----:B------:R-:W-:Y:S01]  /*1570*/  ULDC.64 UR6, c[0x4][0x8] ;  /* 0x0100020000067ab9 */ /* 0x000fe20000000a00 */
[----:B------:R-:W-:Y:S01]  /*1580*/  IMAD.U32 R4, RZ, RZ, UR4 ;  /* 0x00000004ff047e24 */ /* 0x000fe2000f8e00ff */
[----:B------:R1:W2:Y:S01]  /*1590*/  LDC.64 R14, c[0x4][R0] ;  /* 0x01000000000e7b82 */ /* 0x0002a20000000a00 */
[----:B------:R-:W-:Y:S01]  /*15a0*/  IMAD.U32 R5, RZ, RZ, UR5 ;  /* 0x00000005ff057e24 */ /* 0x000fe2000f8e00ff */
[----:B------:R-:W-:Y:S01]  /*15b0*/  ULDC.64 UR4, c[0x4][0x70] ;  /* 0x01001c0000047ab9 */ /* 0x000fe20000000a00 */
[----:B------:R-:W-:Y:S02]  /*15c0*/  IMAD.U32 R10, RZ, RZ, UR6 ;  /* 0x00000006ff0a7e24 */ /* 0x000fe4000f8e00ff */
[----:B------:R-:W-:Y:S02]  /*15d0*/  IMAD.U32 R6, RZ, RZ, UR4 ;  /* 0x00000004ff067e24 */ /* 0x000fe4000f8e00ff */
[----:B------:R-:W-:-:S02]  /*15e0*/  IMAD.U32 R7, RZ, RZ, UR5 ;  /* 0x00000005ff077e24 */ /* 0x000fc4000f8e00ff */
[----:B------:R-:W-:Y:S02]  /*15f0*/  IMAD.U32 R11, RZ, RZ, UR7 ;  /* 0x00000007ff0b7e24 */ /* 0x000fe4000f8e00ff */
[----:B------:R-:W-:Y:S02]  /*1600*/  IMAD.MOV.U32 R8, RZ, RZ, 0x1e1 ;  /* 0x000001e1ff087424 */ /* 0x000fe400078e00ff */
[----:B0-----:R-:W-:Y:S02]  /*1610*/  IMAD.MOV.U32 R12, RZ, RZ, 0x1 ;  /* 0x00000001ff0c7424 */ /* 0x001fe400078e00ff */
[----:B-1----:R-:W-:-:S07]  /*1620*/  IMAD.MOV.U32 R13, RZ, RZ, RZ ;  /* 0x000000ffff0d7224 */ /* 0x002fce00078e00ff */
[----:B------:R-:W-:-:S07]  /*1630*/  LEPC R20, `(.L_x_16) ;  /* 0x000000001014794e */ /* 0x000fce0000000000 */
[----:B--2--5:R-:W-:Y:S05]  /*1640*/  CALL.ABS.NOINC R14 ;  /* 0x000000000e007343 */ /* 0x024fea0003c00000 */
.L_x_16:
[----:B------:R-:W-:-:S13]  /*1650*/  ISETP.NE.AND P0, PT, R72, 0x3, PT ;  /* 0x000000034800780c */ /* 0x000fda0003f05270 */
[----:B------:R-:W-:Y:S05]  /*1660*/  @!P0 BRA `(.L_x_17) ;  /* 0x0000000000048947 */ /* 0x000fea0003800000 */
[----:B------:R-:W-:Y:S01]  /*1670*/  BPT.TRAP 0x1 ;  /* 0x000000040000795c */ /* 0x000fe20000300000 */
.L_x_17:
[----:B------:R-:W-:Y:S02]  /*1680*/  IMAD.U32 R3, RZ, RZ, UR38 ;  /* 0x00000026ff037e24 */ /* 0x000fe4000f8e00ff */
[----:B-1----:R-:W-:-:S03]  /*1690*/  IMAD.U32 R0, RZ, RZ, UR39 ;  /* 0x00000027ff007e24 */ /* 0x002fc6000f8e00ff */
[----:B------:R-:W-:Y:S02]  /*16a0*/  LEA R3, R3, UR41, 0x3 ;  /* 0x0000002903037c11 */ /* 0x000fe4000f8e18ff */
[----:B------:R-:W-:-:S04]  /*16b0*/  SHF.L.U32 R0, R0, 0x1f, RZ ;  /* 0x0000001f00007819 */ /* 0x000fc800000006ff */
[----:B------:R1:W2:Y:S01]  /*16c0*/  SYNCS.PHASECHK.TRANS64.TRYWAIT P1, [R3+URZ], R0 ;  /* 0x00000000030075a7 */ /* 0x0002a2000802017f */
[----:B------:R-:W-:Y:S05]  /*16d0*/  @!P0 BRA `(.L_x_18) ;  /* 0x0000000000048947 */ /* 0x000fea0003800000 */
[----:B------:R-:W-:Y:S01]  /*16e0*/  BPT.TRAP 0x1 ;  /* 0x000000040000795c */ /* 0x000fe20000300000 */
.L_x_18:
[----:B--2---:R-:W-:Y:S05]  /*16f0*/  @P1 BRA `(.L_x_19) ;  /* 0x0000000000081947 */ /* 0x004fea0003800000 */
[----:B------:R-:W2:Y:S02]  /*1700*/  SYNCS.PHASECHK.TRANS64.TRYWAIT P1, [R3+URZ], R0 ;  /* 0x00000000030075a7 */ /* 0x000ea4000802017f */
[----:B--2---:R-:W-:Y:S05]  /*1710*/  @!P1 BRA `(.L_x_20) ;  /* 0x0000003c00709947 */ /* 0x004fea0003800000 */
.L_x_19:
[----:B------:R-:W-:Y:S05]  /*1720*/  WARPSYNC.ALL ;  /* 0x0000000000007948 */ /* 0x000fea0003800000 */
[----:B------:R-:W-:Y:S01]  /*1730*/  ULEA UR8, UR38, UR44, 0x9 ;  /* 0x0000002c26087291 */ /* 0x000fe2000f8e483f */
[----:B------:R-:W-:Y:S01]  /*1740*/  WARPGROUP.ARRIVE ;  /* 0x00000000000079c5 */ /* 0x000fe20000000000 */
[----:B------:R-:W-:Y:S01]  /*1750*/  ULEA UR9, UR38, UR45, 0x9 ;  /* 0x0000002d26097291 */ /* 0x000fe2000f8e483f */
[----:B-12---:R-:W-:Y:S01]  /*1760*/  IMAD.U32 R0, RZ, RZ, UR43 ;  /* 0x0000002bff007e24 */ /* 0x006fe2000f8e00ff */
[----:B------:R-:W-:Y:S01]  /*1770*/  UMOV UR5, 0x40000040 ;  /* 0x4000004000057882 */ /* 0x000fe20000000000 */
[----:B------:R-:W-:-:S02]  /*1780*/  UMOV UR7, 0x40000040 ;  /* 0x4000004000077882 */ /* 0x000fc40000000000 */
[----:B------:R-:W-:Y:S01]  /*1790*/  UMOV UR4, UR8 ;  /* 0x0000000800047c82 */ /* 0x000fe20008000000 */
[----:B------:R-:W-:Y:S01]  /*17a0*/  ISETP.GE.AND P1, PT, R0, 0x1, PT ;  /* 0x000000010000780c */ /* 0x000fe20003f26270 */
[----:B------:R-:W-:Y:S02]  /*17b0*/  UMOV UR6, UR9 ;  /* 0x0000000900067c82 */ /* 0x000fe40008000000 */
[----:B------:R-:W-:Y:S01]  /*17c0*/  HGMMA.64x64x8.F32.TF32 R24, gdesc[UR4], RZ, !UPT, gsb0 ;  /* 0x04e00000041879f0 */ /* 0x000fe2000c0028ff */
[----:B------:R-:W-:Y:S02]  /*17d0*/  UIADD3 UR4, UR8, 0x2, URZ ;  /* 0x0000000208047890 */ /* 0x000fe4000fffe03f */
[----:B------:R-:W-:Y:S01]  /*17e0*/  UIADD3 UR6, UR9, 0x2, URZ ;  /* 0x0000000209067890 */ /* 0x000fe2000fffe03f */
[----:B------:R-:W-:Y:S01]  /*17f0*/  UMOV UR5, 0x40000040 ;  /* 0x4000004000057882 */ /* 0x000fe20000000000 */
[----:B------:R-:W-:Y:S01]  /*1800*/  UMOV UR7, 0x40000040 ;  /* 0x4000004000077882 */ /* 0x000fe20000000000 */
[----:B------:R-:W-:-:S02]  /*1810*/  WARPGROUP.DEPBAR.LE gsb0, 0x0 ;  /* 0x00008000000079c5 */ /* 0x000fc40000010000 */
[----:B------:R-:W-:-:S06]  /*1820*/  WARPGROUP.ARRIVE ;  /* 0x00000000000079c5 */ /* 0x000fcc0000000000 */
[----:B------:R-:W-:Y:S01]  /*1830*/  HGMMA.64x64x8.F32.TF32 R24, gdesc[UR4], R24, gsb0 ;  /* 0x04e00000041879f0 */ /* 0x000fe20008002818 */
[----:B------:R-:W-:Y:S02]  /*1840*/  UIADD3 UR4, UR8, 0x4, URZ ;  /* 0x0000000408047890 */ /* 0x000fe4000fffe03f */
[----:B------:R-:W-:Y:S01]  /*1850*/  UIADD3 UR6, UR9, 0x4, URZ ;  /* 0x0000000409067890 */ /* 0x000fe2000fffe03f */
[----:B------:R-:W-:Y:S01]  /*1860*/  UMOV UR5, 0x40000040 ;  /* 0x4000004000057882 */ /* 0x000fe20000000000 */
[----:B------:R-:W-:Y:S01]  /*1870*/  UMOV UR7, 0x40000040 ;  /* 0x4000004000077882 */ /* 0x000fe20000000000 */
[----:B------:R-:W-:Y:S02]  /*1880*/  WARPGROUP.DEPBAR.LE gsb0, 0x0 ;  /* 0x00008000000079c5 */ /* 0x000fe40000010000 */
        /* <DEDUP_REMOVED lines=8> */
[----:B------:R-:W-:Y:S03]  /*1910*/  HGMMA.64x64x8.F32.TF32 R24, gdesc[UR4], R24, gsb0 ;  /* 0x04e00000041879f0 */ /* 0x000fe60008002818 */
[----:B------:R-:W-:Y:S02]  /*1920*/  WARPGROUP.DEPBAR.LE gsb0, 0x0 ;  /* 0x00008000000079c5 */ /* 0x000fe40000010000 */
[----:B------:R-:W-:Y:S05]  /*1930*/  @!P1 BRA `(.L_x_21) ;  /* 0x0000000400109947 */ /* 0x000fea0003800000 */
[----:B------:R-:W-:Y:S01]  /*1940*/  UIADD3 UR4, UR38, 0x1, URZ ;  /* 0x0000000126047890 */ /* 0x000fe2000fffe03f */
[----:B------:R-:W-:Y:S01]  /*1950*/  IMAD.U32 R0, RZ, RZ, UR43 ;  /* 0x0000002bff007e24 */ /* 0x000fe2000f8e00ff */
[----:B------:R-:W-:Y:S02]  /*1960*/  UMOV UR9, UR38 ;  /* 0x0000002600097c82 */ /* 0x000fe40008000000 */
[----:B------:R-:W-:-:S04]  /*1970*/  UISETP.NE.AND UP0, UPT, UR4, 0x6, UPT ;  /* 0x000000060400788c */ /* 0x000fc8000bf05270 */
[----:B------:R-:W-:Y:S02]  /*1980*/  USEL UR5, URZ, 0x1, UP0 ;  /* 0x000000013f057887 */ /* 0x000fe40008000000 */
[----:B------:R-:W-:Y:S02]  /*1990*/  USEL UR8, UR4, URZ, UP0 ;  /* 0x0000003f04087287 */ /* 0x000fe40008000000 */
[----:B------:R-:W-:-:S06]  /*19a0*/  ULOP3.LUT UR5, UR39, UR5, URZ, 0x3c, !UPT ;  /* 0x0000000527057292 */ /* 0x000fcc000f8e3c3f */
[----:B------:R-:W-:-:S07]  /*19b0*/  IMAD.U32 R5, RZ, RZ, UR5 ;  /* 0x00000005ff057e24 */ /* 0x000fce000f8e00ff */
.L_x_28:
[----:B-12---:R-:W-:Y:S05]  /*19c0*/  @!P0 BRA `(.L_x_22) ;  /* 0x0000000000048947 */ /* 0x006fea0003800000 */
[----:B------:R-:W-:Y:S01]  /*19d0*/  BPT.TRAP 0x1 ;  /* 0x000000040000795c */ /* 0x000fe20000300000 */
.L_x_22:
[----:B------:R-:W-:Y:S01]  /*19e0*/  ULEA UR4, UR8, UR41, 0x3 ;  /* 0x0000002908047291 */ /* 0x000fe2000f8e183f */
[----:B------:R-:W-:-:S08]  /*19f0*/  SHF.L.U32 R3, R5, 0x1f, RZ ;  /* 0x0000001f05037819 */ /* 0x000fd000000006ff */
[----:B------:R1:W2:Y:S01]  /*1a00*/  SYNCS.PHASECHK.TRANS64.TRYWAIT P1, [UR4], R3 ;  /* 0x00000003ff0075a7 */ /* 0x0002a20008020144 */
[----:B------:R-:W-:Y:S05]  /*1a10*/  @!P0 BRA `(.L_x_23) ;  /* 0x0000000000048947 */ /* 0x000fea0003800000 */
[----:B------:R-:W-:Y:S01]  /*1a20*/  BPT.TRAP 0x1 ;  /* 0x000000040000795c */ /* 0x000fe20000300000 */
.L_x_23:
[----:B--2---:R-:W-:Y:S05]  /*1a30*/  @P1 BRA `(.L_x_24) ;  /* 0x0000000000081947 */ /* 0x004fea0003800000 */
[----:B------:R-:W2:Y:S02]  /*1a40*/  SYNCS.PHASECHK.TRANS64.TRYWAIT P1, [UR4], R3 ;  /* 0x00000003ff0075a7 */ /* 0x000ea40008020144 */
[----:B--2---:R-:W-:Y:S05]  /*1a50*/  @!P1 BRA `(.L_x_25) ;  /* 0x0000003800b49947 */ /* 0x004fea0003800000 */
.L_x_24:
[----:B------:R-:W-:Y:S01]  /*1a60*/  ULEA UR10, UR8, UR44, 0x9 ;  /* 0x0000002c080a7291 */ /* 0x000fe2000f8e483f */
[----:B------:R-:W-:Y:S01]  /*1a70*/  WARPGROUP.ARRIVE ;  /* 0x00000000000079c5 */ /* 0x000fe20000000000 */
[----:B------:R-:W-:Y:S01]  /*1a80*/  ULEA UR11, UR8, UR45, 0x9 ;  /* 0x0000002d080b7291 */ /* 0x000fe2000f8e483f */
[----:B------:R-:W-:Y:S01]  /*1a90*/  UMOV UR5, 0x40000040 ;  /* 0x4000004000057882 */ /* 0x000fe20000000000 */
[----:B------:R-:W-:-:S03]  /*1aa0*/  UMOV UR7, 0x40000040 ;  /* 0x4000004000077882 */ /* 0x000fc60000000000 */
[----:B------:R-:W-:Y:S02]  /*1ab0*/  UMOV UR4, UR10 ;  /* 0x0000000a00047c82 */ /* 0x000fe40008000000 */
[----:B------:R-:W-:Y:S02]  /*1ac0*/  UMOV UR6, UR11 ;  /* 0x0000000b00067c82 */ /* 0x000fe40008000000 */
[----:B------:R-:W-:Y:S01]  /*1ad0*/  HGMMA.64x64x8.F32.TF32 R24, gdesc[UR4], R24, gsb0 ;  /* 0x04e00000041879f0 */ /* 0x000fe20008002818 */
        /* <DEDUP_REMOVED lines=23> */
[----:B------:R-:W-:Y:S01]  /*1c50*/  BPT.TRAP 0x1 ;  /* 0x000000040000795c */ /* 0x000fe20000300000 */
.L_x_26:
[----:B------:R-:W-:Y:S01]  /*1c60*/  ULEA UR4, UR9, UR41, 0x3 ;  /* 0x0000002909047291 */ /* 0x000fe2000f8e183f */
[----:B------:R-:W-:-:S03]  /*1c70*/  ISETP.GT.U32.AND P1, PT, R16, 0x1, PT ;  /* 0x000000011000780c */ /* 0x000fc60003f24070 */
[----:B------:R-:W-:-:S04]  /*1c80*/  UIADD3 UR4, UR4, 0x30, URZ ;  /* 0x0000003004047890 */ /* 0x000fc8000fffe03f */
[----:B------:R-:W-:-:S09]  /*1c90*/  UPRMT UR4, URZ, 0x654, UR4 ;  /* 0x000006543f047896 */ /* 0x000fd20008000004 */
[----:B------:R-:W-:Y:S01]  /*1ca0*/  SYNCS.ARRIVE.TRANS64.RED.A1T0 RZ, [UR4], RZ ;  /* 0x000000ffffff79a7 */ /* 0x000fe20008100404 */
[----:B------:R-:W-:Y:S05]  /*1cb0*/  @P1 BRA `(.L_x_27) ;  /* 0x0000000000041947 */ /* 0x000fea0003800000 */
[----:B------:R-:W-:Y:S01]  /*1cc0*/  BPT.TRAP 0x1 ;  /* 0x000000040000795c */ /* 0x000fe20000300000 */
.L_x_27:
[----:B------:R-:W-:Y:S01]  /*1cd0*/  UIADD3 UR8, UR8, 0x1, URZ ;  /* 0x0000000108087890 */ /* 0x000fe2000fffe03f */
[C---:B------:R-:W-:Y:S01]  /*1ce0*/  ISETP.GT.AND P1, PT, R0.reuse, 0x1, PT ;  /* 0x000000010000780c */ /* 0x040fe20003f24270 */
[----:B------:R-:W-:Y:S01]  /*1cf0*/  UIADD3 UR9, UR9, 0x1, URZ ;  /* 0x0000000109097890 */ /* 0x000fe2000fffe03f */
[----:B------:R-:W-:Y:S01]  /*1d00*/  VIADD R0, R0, 0xffffffff ;  /* 0xffffffff00007836 */ /* 0x000fe20000000000 */
[----:B------:R-:W-:Y:S02]  /*1d10*/  UISETP.NE.AND UP0, UPT, UR8, 0x6, UPT ;  /* 0x000000060800788c */ /* 0x000fe4000bf05270 */
[----:B------:R-:W-:Y:S02]  /*1d20*/  UISETP.NE.AND UP1, UPT, UR9, 0x6, UPT ;  /* 0x000000060900788c */ /* 0x000fe4000bf25270 */
[----:B------:R-:W-:Y:S02]  /*1d30*/  USEL UR4, URZ, 0x1, UP0 ;  /* 0x000000013f047887 */ /* 0x000fe40008000000 */
[----:B------:R-:W-:-:S02]  /*1d40*/  USEL UR8, UR8, URZ, UP0 ;  /* 0x0000003f08087287 */ /* 0x000fc40008000000 */
[----:B------:R-:W-:Y:S02]  /*1d50*/  USEL UR9, UR9, URZ, UP1 ;  /* 0x0000003f09097287 */ /* 0x000fe40008800000 */
[----:B------:R-:W-:Y:S01]  /*1d60*/  LOP3.LUT R5, R5, UR4, RZ, 0x3c, !PT ;  /* 0x0000000405057c12 */ /* 0x000fe2000f8e3cff */
[----:B------:R-:W-:Y:S09]  /*1d70*/  @P1 BRA `(.L_x_28) ;  /* 0xfffffffc00101947 */ /* 0x000ff2000383ffff */
.L_x_21:
[----:B------:R-:W3:Y:S01]  /*1d80*/  LDC R0, c[0x0][0x28c] ;  /* 0x0000a300ff007b82 */ /* 0x000ee20000000800 */
[----:B------:R4:W-:Y:S01]  /*1d90*/  SYNCS.ARRIVE.TRANS64.A1T0 RZ, [R62+UR47], RZ ;  /* 0x000000ff3eff79a7 */ /* 0x0009e2000810002f */
[----:B---3--:R-:W-:-:S13]  /*1da0*/  ISETP.GE.AND P1, PT, R0, 0x1, PT ;  /* 0x000000010000780c */ /* 0x008fda0003f26270 */
[----:B----4-:R-:W-:Y:S05]  /*1db0*/  @!P1 BRA `(.L_x_29) ;  /* 0x0000000000349947 */ /* 0x010fea0003800000 */
[----:B------:R-:W-:Y:S05]  /*1dc0*/  @!P0 BRA `(.L_x_30) ;  /* 0x0000000000048947 */ /* 0x000fea0003800000 */
[----:B------:R-:W-:Y:S01]  /*1dd0*/  BPT.TRAP 0x1 ;  /* 0x000000040000795c */ /* 0x000fe20000300000 */
.L_x_30:
[----:B------:R-:W-:Y:S01]  /*1de0*/  UIADD3 UR6, UR43, UR38, URZ ;  /* 0x000000262b067290 */ /* 0x000fe2000fffe03f */
[----:B------:R-:W-:-:S03]  /*1df0*/  ISETP.GT.U32.AND P0, PT, R16, 0x1, PT ;  /* 0x000000011000780c */ /* 0x000fc60003f04070 */
[----:B------:R-:W-:-:S04]  /*1e00*/  UIMAD.WIDE.U32 UR4, UR6, -0x55555555, URZ ;  /* 0xaaaaaaab060478a5 */ /* 0x000fc8000f8e003f */
[----:B------:R-:W-:-:S04]  /*1e10*/  USHF.R.U32.HI UR4, URZ, 0x2, UR5 ;  /* 0x000000023f047899 */ /* 0x000fc80008011605 */
[----:B------:R-:W-:-:S04]  /*1e20*/  UIMAD UR6, UR4, -0x6, UR6 ;  /* 0xfffffffa040678a4 */ /* 0x000fc8000f8e0206 */
[----:B------:R-:W-:-:S04]  /*1e30*/  ULEA UR6, UR6, UR41, 0x3 ;  /* 0x0000002906067291 */ /* 0x000fc8000f8e183f */
[----:B------:R-:W-:-:S04]  /*1e40*/  UIADD3 UR6, UR6, 0x30, URZ ;  /* 0x0000003006067890 */ /* 0x000fc8000fffe03f */
[----:B------:R-:W-:-:S09]  /*1e50*/  UPRMT UR6, URZ, 0x654, UR6 ;  /* 0x000006543f067896 */ /* 0x000fd20008000006 */
[----:B------:R-:W-:Y:S01]  /*1e60*/  SYNCS.ARRIVE.TRANS64.RED.A1T0 RZ, [UR6], RZ ;  /* 0x000000ffffff79a7 */ /* 0x000fe20008100406 */
[----:B------:R-:W-:Y:S05]  /*1e70*/  @P0 BRA `(.L_x_29) ;  /* 0x0000000000040947 */ /* 0x000fea0003800000 */
[----:B------:R-:W-:Y:S01]  /*1e80*/  BPT.TRAP 0x1 ;  /* 0x000000040000795c */ /* 0x000fe20000300000 */
.L_x_29:
[----:B------:R-:W-:Y:S01]  /*1e90*/  SHF.L.U32 R0, R73, 0x1f, RZ ;  /* 0x0000001f49007819 */ /* 0x000fe200000006ff */
[----:B------:R-:W-:Y:S01]  /*1ea0*/  UIADD3 UR38, UR46, UR38, URZ ;  /* 0x000000262e267290 */ /* 0x000fe2000fffe03f */
[----:B------:R-:W3:Y:S01]  /*1eb0*/  LDC R7, c[0x0][0x288] ;  /* 0x0000a200ff077b82 */ /* 0x000ee20000000800 */
[----:B------:R-:W-:Y:S01]  /*1ec0*/  UISETP.GE.U32.AND UP1, UPT, UR46, 0x6, UPT ;  /* 0x000000062e00788c */ /* 0x000fe2000bf26070 */
[----:B------:R-:W-:Y:S01]  /*1ed0*/  IMAD.SHL.U32 R8, R60, 0x2, RZ ;  /* 0x000000023c087824 */ /* 0x000fe200078e00ff */
[----:B------:R-:W-:Y:S02]  /*1ee0*/  UISETP.GT.U32.AND UP0, UPT, UR38, 0x5, UPT ;  /* 0x000000052600788c */ /* 0x000fe4000bf04070 */
[----:B------:R-:W-:Y:S02]  /*1ef0*/  UIMAD.WIDE.U32 UR4, UR38, -0x55555555, URZ ;  /* 0xaaaaaaab260478a5 */ /* 0x000fe4000f8e003f */
[----:B------:R-:W-:Y:S01]  /*1f00*/  UISETP.LT.U32.AND UP0, UPT, UR46, 0x6, UP0 ;  /* 0x000000062e00788c */ /* 0x000fe20008701070 */
[----:B------:R-:W4:Y:S01]  /*1f10*/  SYNCS.PHASECHK.TRANS64.TRYWAIT P0, [R61+UR42+0x10], R0 ;  /* 0x000010003d0075a7 */ /* 0x000f22000800016a */
[----:B------:R-:W-:Y:S01]  /*1f20*/  USHF.R.U32.HI UR4, URZ, 0x2, UR5 ;  /* 0x000000023f047899 */ /* 0x000fe20008011605 */
[----:B------:R-:W-:Y:S01]  /*1f30*/  SHF.R.S32.HI R9, RZ, 0x1f, R8 ;  /* 0x0000001fff097819 */ /* 0x000fe20000011408 */
[----:B------:R-:W-:-:S02]  /*1f40*/  USEL UR6, URZ, 0x1, !UP0 ;  /* 0x000000013f067887 */ /* 0x000fc4000c000000 */
[----:B------:R-:W-:Y:S02]  /*1f50*/  UIMAD UR38, UR4, -0x6, UR38 ;  /* 0xfffffffa042678a4 */ /* 0x000fe4000f8e0226 */
[----:B------:R-:W-:-:S04]  /*1f60*/  ULOP3.LUT UR39, UR39, UR6, URZ, 0x3c, !UPT ;  /* 0x0000000627277292 */ /* 0x000fc8000f8e3c3f */
[----:B------:R-:W-:Y:S01]  /*1f70*/  @UP1 ULOP3.LUT UR39, UR39, 0x1, UR4, 0x78, !UPT ;  /* 0x0000000127271892 */ /* 0x000fe2000f8e7804 */
[----:B---34-:R-:W-:Y:S11]  /*1f80*/  @!P0 BRA `(.L_x_31) ;  /* 0x0000003400808947 */ /* 0x018ff60003800000 */
.L_x_123:
[----:B---3--:R-:W-:Y:S01]  /*1f90*/  IMAD.SHL.U32 R0, R19, 0x40, RZ ;  /* 0x0000004013007824 */ /* 0x008fe200078e00ff */
[----:B------:R-:W-:Y:S01]  /*1fa0*/  ULDC UR6, c[0x0][0x284] ;  /* 0x0000a10000067ab9 */ /* 0x000fe20000000800 */
[----:B------:R-:W-:Y:S01]  /*1fb0*/  IMAD.SHL.U32 R14, R22, 0x40, RZ ;  /* 0x00000040160e7824 */ /* 0x000fe200078e00ff */
[----:B------:R-:W-:Y:S01]  /*1fc0*/  SHF.R.S32.HI R11, RZ, 0x1f, R2 ;  /* 0x0000001fff0b7819 */ /* 0x000fe20000011402 */
[----:B------:R-:W-:Y:S01]  /*1fd0*/  ULDC.64 UR4, c[0x0][0x5d0] ;  /* 0x0001740000047ab9 */ /* 0x000fe20000000a00 */
[----:B------:R-:W-:Y:S01]  /*1fe0*/  ISETP.GE.AND P0, PT, R0, UR6, PT ;  /* 0x0000000600007c0c */ /* 0x000fe2000bf06270 */
[----:B--2---:R-:W-:Y:S01]  /*1ff0*/  IMAD.WIDE.U32 R4, R2, UR4, R8 ;  /* 0x0000000402047c25 */ /* 0x004fe2000f8e0008 */
[----:B------:R-:W-:Y:S02]  /*2000*/  SHF.R.S32.HI R15, RZ, 0x1f, R14 ;  /* 0x0000001fff0f7819 */ /* 0x000fe4000001140e */
[C---:B------:R-:W-:Y:S01]  /*2010*/  ISETP.GE.OR P0, PT, R14.reuse, R7, P0 ;  /* 0x000000070e00720c */ /* 0x040fe20000706670 */
[----:B-1----:R-:W-:Y:S01]  /*2020*/  IMAD R3, R11, UR4, RZ ;  /* 0x000000040b037c24 */ /* 0x002fe2000f8e02ff */
[----:B------:R-:W-:-:S03]  /*2030*/  IADD3 R4, P1, R14, R4, RZ ;  /* 0x000000040e047210 */ /* 0x000fc60007f3e0ff */
[----:B------:R-:W-:-:S05]  /*2040*/  IMAD R3, R2, UR5, R3 ;  /* 0x0000000502037c24 */ /* 0x000fca000f8e0203 */
[----:B------:R-:W-:-:S03]  /*2050*/  IADD3.X R5, R15, R5, R3, P1, !PT ;  /* 0x000000050f057210 */ /* 0x000fc60000ffe403 */
[----:B------:R-:W-:Y:S05]  /*2060*/  @P0 BRA `(.L_x_32) ;  /* 0x0000001c00200947 */ /* 0x000fea0003800000 */
[----:B------:R-:W1:Y:S01]  /*2070*/  LDC.64 R74, c[0x0][0x5c8] ;  /* 0x00017200ff4a7b82 */ /* 0x000e620000000a00 */
[----:B-----5:R-:W-:Y:S01]  /*2080*/  FSETP.NEU.AND P1, PT, R57, RZ, PT ;  /* 0x000000ff3900720b */ /* 0x020fe20003f2d000 */
[----:B------:R-:W-:Y:S01]  /*2090*/  IMAD R3, R60, -0x2, R7 ;  /* 0xfffffffe3c037824 */ /* 0x000fe200078e0207 */
[----:B------:R-:W-:Y:S01]  /*20a0*/  BSSY B0, `(.L_x_32) ;  /* 0x00001c4000007945 */ /* 0x000fe20003800000 */
[----:B------:R-:W-:-:S04]  /*20b0*/  IMAD.WIDE R68, R19, 0x40, R58 ;  /* 0x0000004013447825 */ /* 0x000fc800078e023a */
[----:B------:R-:W-:Y:S02]  /*20c0*/  IMAD.IADD R3, R3, 0x1, -R14 ;  /* 0x0000000103037824 */ /* 0x000fe400078e0a0e */
[----:B------:R-:W-:-:S03]  /*20d0*/  IMAD.IADD R0, R65, 0x1, -R0 ;  /* 0x0000000141007824 */ /* 0x000fc600078e0a00 */
[----:B------:R-:W-:-:S04]  /*20e0*/  ISETP.GT.AND P0, PT, R3, RZ, PT ;  /* 0x000000ff0300720c */ /* 0x000fc80003f04270 */
[----:B------:R-:W-:Y:S01]  /*20f0*/  ISETP.GT.AND P4, PT, R0, RZ, P0 ;  /* 0x000000ff0000720c */ /* 0x000fe20000784270 */
[-C--:B-1----:R-:W-:Y:S02]  /*2100*/  IMAD R6, R69, R74.reuse, RZ ;  /* 0x0000004a45067224 */ /* 0x082fe400078e02ff */
[----:B------:R-:W-:-:S04]  /*2110*/  IMAD.WIDE.U32 R70, R68, R74, R4 ;  /* 0x0000004a44467225 */ /* 0x000fc800078e0004 */
[----:B------:R-:W-:-:S04]  /*2120*/  IMAD R5, R68, R75, R6 ;  /* 0x0000004b44057224 */ /* 0x000fc800078e0206 */
[----:B------:R-:W-:Y:S01]  /*2130*/  IMAD.IADD R7, R71, 0x1, R5 ;  /* 0x0000000147077824 */ /* 0x000fe200078e0205 */
[----:B------:R-:W-:Y:S06]  /*2140*/  @!P1 BRA `(.L_x_33) ;  /* 0x0000001000e49947 */ /* 0x000fec0003800000 */
[----:B------:R-:W1:Y:S01]  /*2150*/  LDC.64 R76, c[0x0][0x5b8] ;  /* 0x00016e00ff4c7b82 */ /* 0x000e620000000a00 */
[----:B------:R-:W-:-:S07]  /*2160*/  ULDC.64 UR4, c[0x0][0x5c0] ;  /* 0x0001700000047ab9 */ /* 0x000fce0000000a00 */
[----:B------:R-:W2:Y:S08]  /*2170*/  LDC.64 R78, c[0x0][0x5b0] ;  /* 0x00016c00ff4e7b82 */ /* 0x000eb00000000a00 */
[----:B------:R-:W0:Y:S01]  /*2180*/  LDC.64 R80, c[0x0][0x5a8] ;  /* 0x00016a00ff507b82 */ /* 0x000e220000000a00 */
[-C--:B-1----:R-:W-:Y:S02]  /*2190*/  IMAD R6, R11, R76.reuse, RZ ;  /* 0x0000004c0b067224 */ /* 0x082fe400078e02ff */
[----:B------:R-:W-:-:S04]  /*21a0*/  IMAD.WIDE.U32 R4, R2, R76, R8 ;  /* 0x0000004c02047225 */ /* 0x000fc800078e0008 */
[----:B------:R-:W-:Y:S01]  /*21b0*/  IMAD R71, R2, R77, R6 ;  /* 0x0000004d02477224 */ /* 0x000fe200078e0206 */
[----:B------:R-:W-:Y:S01]  /*21c0*/  IADD3 R10, P1, R14, R4, RZ ;  /* 0x000000040e0a7210 */ /* 0x000fe20007f3e0ff */
[----:B--2---:R-:W-:-:S03]  /*21d0*/  IMAD R4, R69, R78, RZ ;  /* 0x0000004e45047224 */ /* 0x004fc600078e02ff */
[----:B------:R-:W-:Y:S01]  /*21e0*/  IADD3.X R11, R15, R5, R71, P1, !PT ;  /* 0x000000050f0b7210 */ /* 0x000fe20000ffe447 */
[C---:B------:R-:W-:Y:S02]  /*21f0*/  IMAD R69, R68.reuse, R79, R4 ;  /* 0x0000004f44457224 */ /* 0x040fe400078e0204 */
[----:B------:R-:W-:-:S04]  /*2200*/  IMAD.WIDE.U32 R4, R68, R78, R10 ;  /* 0x0000004e44047225 */ /* 0x000fc800078e000a */
[----:B------:R-:W-:Y:S01]  /*2210*/  IMAD.IADD R5, R5, 0x1, R69 ;  /* 0x0000000105057824 */ /* 0x000fe200078e0245 */
[----:B0-----:R-:W-:-:S04]  /*2220*/  LEA R12, P1, R4, R80, 0x2 ;  /* 0x00000050040c7211 */ /* 0x001fc800078210ff */
[----:B------:R-:W-:-:S05]  /*2230*/  LEA.HI.X R13, R4, R81, R5, 0x2, P1 ;  /* 0x00000051040d7211 */ /* 0x000fca00008f1405 */
[----:B------:R0:W2:Y:S01]  /*2240*/  @P4 LDG.E.LTC128B R22, desc[UR36][R12.64] ;  /* 0x000000240c164981 */ /* 0x0000a2000c1e1920 */
[----:B------:R-:W-:Y:S01]  /*2250*/  IMAD.WIDE.U32 R4, R68, R78, R14 ;  /* 0x0000004e44047225 */ /* 0x000fe200078e000e */
[----:B------:R-:W-:Y:S01]  /*2260*/  SHF.L.U64.HI R67, R78, 0x3, R79 ;  /* 0x000000034e437819 */ /* 0x000fe2000001024f */
[----:B------:R-:W-:Y:S01]  /*2270*/  BSSY B1, `(.L_x_34) ;  /* 0x0000017000017945 */ /* 0x000fe20003800000 */
[----:B------:R-:W-:Y:S01]  /*2280*/  ISETP.GT.AND P0, PT, R0, 0x8, P0 ;  /* 0x000000080000780c */ /* 0x000fe20000704270 */
[----:B------:R-:W-:Y:S01]  /*2290*/  IMAD.SHL.U32 R66, R78, 0x8, RZ ;  /* 0x000000084e427824 */ /* 0x000fe200078e00ff */
[----:B------:R-:W-:-:S03]  /*22a0*/  IADD3 R20, P1, R8, R4, RZ ;  /* 0x0000000408147210 */ /* 0x000fc60007f3e0ff */
[----:B------:R-:W-:Y:S01]  /*22b0*/  IMAD.WIDE.U32 R66, R68, R78, R66 ;  /* 0x0000004e44427225 */ /* 0x000fe200078e0042 */
[----:B------:R-:W-:Y:S02]  /*22c0*/  IADD3.X R21, R9, R69, R5, P1, !PT ;  /* 0x0000004509157210 */ /* 0x000fe40000ffe405 */
[----:B------:R-:W-:Y:S01]  /*22d0*/  LEA R6, P1, R70, UR4, 0x2 ;  /* 0x0000000446067c11 */ /* 0x000fe2000f8210ff */
[----:B------:R-:W-:Y:S01]  /*22e0*/  IMAD.IADD R69, R69, 0x1, R67 ;  /* 0x0000000145457824 */ /* 0x000fe200078e0243 */
[----:B0-----:R-:W-:Y:S01]  /*22f0*/  IADD3 R13, P2, R10, R66, RZ ;  /* 0x000000420a0d7210 */ /* 0x001fe20007f5e0ff */
[----:B------:R-:W-:Y:S01]  /*2300*/  IMAD.WIDE.U32 R20, R2, R76, R20 ;  /* 0x0000004c02147225 */ /* 0x000fe200078e0014 */
[----:B------:R-:W-:Y:S02]  /*2310*/  LEA.HI.X R7, R70, UR5, R7, 0x2, P1 ;  /* 0x0000000546077c11 */ /* 0x000fe400088f1407 */
[-C--:B------:R-:W-:Y:S01]  /*2320*/  LEA R12, P3, R13, R80.reuse, 0x2 ;  /* 0x000000500d0c7211 */ /* 0x080fe200078610ff */
[----:B------:R-:W-:Y:S01]  /*2330*/  IMAD.IADD R19, R71, 0x1, R21 ;  /* 0x0000000147137824 */ /* 0x000fe200078e0215 */
[----:B------:R-:W-:Y:S01]  /*2340*/  LEA R4, P1, R20, R80, 0x2 ;  /* 0x0000005014047211 */ /* 0x000fe200078210ff */
[----:B--2---:R-:W-:-:S04]  /*2350*/  FMUL R5, R22, R57 ;  /* 0x0000003916057220 */ /* 0x004fc80000400000 */
[----:B------:R-:W-:Y:S01]  /*2360*/  FFMA R21, R24, R56, R5 ;  /* 0x0000003818157223 */ /* 0x000fe20000000005 */
[----:B------:R-:W-:Y:S01]  /*2370*/  LEA.HI.X R5, R20, R81, R19, 0x2, P1 ;  /* 0x0000005114057211 */ /* 0x000fe200008f1413 */
[----:B------:R-:W-:Y:S01]  /*2380*/  IMAD.X R20, R69, 0x1, R11, P2 ;  /* 0x0000000145147824 */ /* 0x000fe200010e060b */
[----:B------:R-:W-:Y:S02]  /*2390*/  ISETP.GT.AND P1, PT, R3, 0x1, PT ;  /* 0x000000010300780c */ /* 0x000fe40003f24270 */
[----:B------:R0:W-:Y:S02]  /*23a0*/  @P4 STG.E desc[UR36][R6.64], R21 ;  /* 0x0000001506004986 */ /* 0x0001e4000c101924 */
[----:B------:R-:W-:-:S13]  /*23b0*/  ISETP.GT.AND P4, PT, R0, RZ, P1 ;  /* 0x000000ff0000720c */ /* 0x000fda0000f84270 */
[----:B0-----:R-:W-:Y:S05]  /*23c0*/  @!P4 BRA `(.L_x_35) ;  /* 0x000000000004c947 */ /* 0x001fea0003800000 */
[----:B------:R0:W5:Y:S02]  /*23d0*/  LDG.E.LTC128B R22, desc[UR36][R4.64+0x4] ;  /* 0x0000042404167981 */ /* 0x000164000c1e1920 */
.L_x_35:
[----:B------:R-:W-:Y:S05]  /*23e0*/  BSYNC B1 ;  /* 0x0000000000017941 */ /* 0x000fea0003800000 */
.L_x_34:
[----:B-----5:R-:W-:Y:S01]  /*23f0*/  FMUL R10, R22, R57 ;  /* 0x00000039160a7220 */ /* 0x020fe20000400000 */
[----:B------:R-:W-:-:S03]  /*2400*/  LEA.HI.X R13, R13, R81, R20, 0x2, P3 ;  /* 0x000000510d0d7211 */ /* 0x000fc600018f1414 */
[----:B------:R-:W-:-:S05]  /*2410*/  FFMA R25, R25, R56, R10 ;  /* 0x0000003819197223 */ /* 0x000fca000000000a */
[----:B------:R1:W-:Y:S04]  /*2420*/  @P4 STG.E desc[UR36][R6.64+0x4], R25 ;  /* 0x0000041906004986 */ /* 0x0003e8000c101924 */
[----:B------:R-:W2:Y:S01]  /*2430*/  @P0 LDG.E.LTC128B R22, desc[UR36][R12.64] ;  /* 0x000000240c160981 */ /* 0x000ea2000c1e1920 */
[----:B------:R-:W-:Y:S01]  /*2440*/  IADD3 R14, P2, P3, R8, R66, R14 ;  /* 0x00000042080e7210 */ /* 0x000fe20007b5e00e */
[----:B------:R-:W-:Y:S01]  /*2450*/  BSSY B1, `(.L_x_36) ;  /* 0x0000010000017945 */ /* 0x000fe20003800000 */
[C---:B------:R-:W-:Y:S02]  /*2460*/  SHF.L.U64.HI R11, R74.reuse, 0x5, R75 ;  /* 0x000000054a0b7819 */ /* 0x040fe4000001024b */
[----:B------:R-:W-:Y:S02]  /*2470*/  IADD3.X R15, R9, R69, R15, P2, P3 ;  /* 0x00000045090f7210 */ /* 0x000fe400017e640f */
[----:B------:R-:W-:-:S02]  /*2480*/  LEA R10, P3, R74, R6, 0x5 ;  /* 0x000000064a0a7211 */ /* 0x000fc400078628ff */
[----:B------:R-:W-:Y:S01]  /*2490*/  ISETP.GT.AND P1, PT, R0, 0x8, P1 ;  /* 0x000000080000780c */ /* 0x000fe20000f24270 */
[----:B------:R-:W-:Y:S01]  /*24a0*/  IMAD.WIDE.U32 R14, R2, R76, R14 ;  /* 0x0000004c020e7225 */ /* 0x000fe200078e000e */
[----:B------:R-:W-:-:S03]  /*24b0*/  ISETP.GT.AND P2, PT, R3, 0x8, PT ;  /* 0x000000080300780c */ /* 0x000fc60003f44270 */
[----:B------:R-:W-:Y:S01]  /*24c0*/  IMAD.X R11, R11, 0x1, R7, P3 ;  /* 0x000000010b0b7824 */ /* 0x000fe200018e0607 */
[----:B------:R-:W-:Y:S01]  /*24d0*/  LEA R8, P4, R14, R80, 0x2 ;  /* 0x000000500e087211 */ /* 0x000fe200078810ff */
[----:B------:R-:W-:Y:S02]  /*24e0*/  IMAD.IADD R2, R71, 0x1, R15 ;  /* 0x0000000147027824 */ /* 0x000fe400078e020f */
[----:B--2---:R-:W-:-:S04]  /*24f0*/  FMUL R9, R22, R57 ;  /* 0x0000003916097220 */ /* 0x004fc80000400000 */
[----:B------:R-:W-:Y:S01]  /*2500*/  FFMA R13, R26, R56, R9 ;  /* 0x000000381a0d7223 */ /* 0x000fe20000000009 */
[----:B------:R-:W-:-:S04]  /*2510*/  LEA.HI.X R9, R14, R81, R2, 0x2, P4 ;  /* 0x000000510e097211 */ /* 0x000fc800020f1402 */
[----:B------:R1:W-:Y:S01]  /*2520*/  @P0 STG.E desc[UR36][R10.64], R13 ;  /* 0x0000000d0a000986 */ /* 0x0003e2000c101924 */
[----:B------:R-:W-:Y:S05]  /*2530*/  @!P1 BRA `(.L_x_37) ;  /* 0x0000000000049947 */ /* 0x000fea0003800000 */
[----:B------:R2:W5:Y:S02]  /*2540*/  LDG.E.LTC128B R22, desc[UR36][R8.64+0x4] ;  /* 0x0000042408167981 */ /* 0x000564000c1e1920 */
.L_x_37:
[----:B------:R-:W-:Y:S05]  /*2550*/  BSYNC B1 ;  /* 0x0000000000017941 */ /* 0x000fea0003800000 */
.L_x_36:
[----:B-----5:R-:W-:Y:S01]  /*2560*/  FMUL R2, R22, R57 ;  /* 0x0000003916027220 */ /* 0x020fe20000400000 */
[----:B------:R-:W-:Y:S01]  /*2570*/  ISETP.GT.AND P3, PT, R0, RZ, P2 ;  /* 0x000000ff0000720c */ /* 0x000fe20001764270 */
[----:B------:R-:W-:Y:S01]  /*2580*/  BSSY B1, `(.L_x_38) ;  /* 0x0000006000017945 */ /* 0x000fe20003800000 */
[----:B------:R-:W-:Y:S01]  /*2590*/  ISETP.GT.AND P0, PT, R3, 0x9, PT ;  /* 0x000000090300780c */ /* 0x000fe20003f04270 */
[----:B------:R-:W-:-:S05]  /*25a0*/  FFMA R27, R27, R56, R2 ;  /* 0x000000381b1b7223 */ /* 0x000fca0000000002 */
[----:B------:R3:W-:Y:S05]  /*25b0*/  @P1 STG.E desc[UR36][R10.64+0x4], R27 ;  /* 0x0000041b0a001986 */ /* 0x0007ea000c101924 */
[----:B------:R-:W-:Y:S05]  /*25c0*/  @!P3 BRA `(.L_x_39) ;  /* 0x000000000004b947 */ /* 0x000fea0003800000 */
[----:B------:R4:W5:Y:S02]  /*25d0*/  LDG.E.LTC128B R22, desc[UR36][R4.64+0x20] ;  /* 0x0000202404167981 */ /* 0x000964000c1e1920 */
.L_x_39:
[----:B------:R-:W-:Y:S05]  /*25e0*/  BSYNC B1 ;  /* 0x0000000000017941 */ /* 0x000fea0003800000 */
.L_x_38:
[----:B-1---5:R-:W-:Y:S01]  /*25f0*/  FMUL R13, R22, R57 ;  /* 0x00000039160d7220 */ /* 0x022fe20000400000 */
[----:B------:R-:W-:Y:S01]  /*2600*/  ISETP.GT.AND P1, PT, R0, RZ, P0 ;  /* 0x000000ff0000720c */ /* 0x000fe20000724270 */
[----:B------:R-:W-:Y:S02]  /*2610*/  BSSY B1, `(.L_x_40) ;  /* 0x0000005000017945 */ /* 0x000fe40003800000 */
[----:B------:R-:W-:-:S05]  /*2620*/  FFMA R13, R28, R56, R13 ;  /* 0x000000381c0d7223 */ /* 0x000fca000000000d */
[----:B------:R1:W-:Y:S05]  /*2630*/  @P3 STG.E desc[UR36][R6.64+0x20], R13 ;  /* 0x0000200d06003986 */ /* 0x0003ea000c101924 */
[----:B------:R-:W-:Y:S05]  /*2640*/  @!P1 BRA `(.L_x_41) ;  /* 0x0000000000049947 */ /* 0x000fea0003800000 */
[----:B------:R0:W5:Y:S02]  /*2650*/  LDG.E.LTC128B R22, desc[UR36][R4.64+0x24] ;  /* 0x0000242404167981 */ /* 0x000164000c1e1920 */
.L_x_41:
[----:B------:R-:W-:Y:S05]  /*2660*/  BSYNC B1 ;  /* 0x0000000000017941 */ /* 0x000fea0003800000 */
.L_x_40:
[----:B-----5:R-:W-:Y:S01]  /*2670*/  FMUL R2, R22, R57 ;  /* 0x0000003916027220 */ /* 0x020fe20000400000 */
[----:B------:R-:W-:Y:S01]  /*2680*/  ISETP.GT.AND P2, PT, R0, 0x8, P2 ;  /* 0x000000080000780c */ /* 0x000fe20001744270 */
[----:B------:R-:W-:Y:S02]  /*2690*/  BSSY B1, `(.L_x_42) ;  /* 0x0000005000017945 */ /* 0x000fe40003800000 */
[----:B------:R-:W-:-:S05]  /*26a0*/  FFMA R29, R29, R56, R2 ;  /* 0x000000381d1d7223 */ /* 0x000fca0000000002 */
[----:B------:R0:W-:Y:S05]  /*26b0*/  @P1 STG.E desc[UR36][R6.64+0x24], R29 ;  /* 0x0000241d06001986 */ /* 0x0001ea000c101924 */
[----:B------:R-:W-:Y:S05]  /*26c0*/  @!P2 BRA `(.L_x_43) ;  /* 0x000000000004a947 */ /* 0x000fea0003800000 */
[----:B------:R0:W5:Y:S02]  /*26d0*/  LDG.E.LTC128B R22, desc[UR36][R8.64+0x20] ;  /* 0x0000202408167981 */ /* 0x000164000c1e1920 */
.L_x_43:
[----:B------:R-:W-:Y:S05]  /*26e0*/  BSYNC B1 ;  /* 0x0000000000017941 */ /* 0x000fea0003800000 */
.L_x_42:
[----:B-1---5:R-:W-:Y:S01]  /*26f0*/  FMUL R13, R22, R57 ;  /* 0x00000039160d7220 */ /* 0x022fe20000400000 */
[----:B------:R-:W-:Y:S01]  /*2700*/  ISETP.GT.AND P0, PT, R0, 0x8, P0 ;  /* 0x000000080000780c */ /* 0x000fe20000704270 */
[----:B------:R-:W-:Y:S01]  /*2710*/  BSSY B1, `(.L_x_44) ;  /* 0x0000006000017945 */ /* 0x000fe20003800000 */
[----:B------:R-:W-:Y:S01]  /*2720*/  ISETP.GT.AND P1, PT, R3, 0x10, PT ;  /* 0x000000100300780c */ /* 0x000fe20003f24270 */
[----:B------:R-:W-:-:S05]  /*2730*/  FFMA R13, R30, R56, R13 ;  /* 0x000000381e0d7223 */ /* 0x000fca000000000d */
[----:B------:R1:W-:Y:S05]  /*2740*/  @P2 STG.E desc[UR36][R10.64+0x20], R13 ;  /* 0x0000200d0a002986 */ /* 0x0003ea000c101924 */
[----:B------:R-:W-:Y:S05]  /*2750*/  @!P0 BRA `(.L_x_45) ;  /* 0x0000000000048947 */ /* 0x000fea0003800000 */
[----:B------:R0:W5:Y:S02]  /*2760*/  LDG.E.LTC128B R22, desc[UR36][R8.64+0x24] ;  /* 0x0000242408167981 */ /* 0x000164000c1e1920 */
.L_x_45:
[----:B------:R-:W-:Y:S05]  /*2770*/  BSYNC B1 ;  /* 0x0000000000017941 */ /* 0x000fea0003800000 */
.L_x_44:
        /* <DEDUP_REMOVED lines=8> */
.L_x_47:
[----:B------:R-:W-:Y:S05]  /*2800*/  BSYNC B1 ;  /* 0x0000000000017941 */ /* 0x000fea0003800000 */
.L_x_46:
[----:B-1---5:R-:W-:Y:S01]  /*2810*/  FMUL R13, R22, R57 ;  /* 0x00000039160d7220 */ /* 0x022fe20000400000 */
[----:B------:R-:W-:Y:S01]  /*2820*/  ISETP.GT.AND P0, PT, R0, RZ, P2 ;  /* 0x000000ff0000720c */ /* 0x000fe20001704270 */
[----:B------:R-:W-:Y:S02]  /*2830*/  BSSY B1, `(.L_x_48) ;  /* 0x0000005000017945 */ /* 0x000fe40003800000 */
[----:B------:R-:W-:-:S05]  /*2840*/  FFMA R13, R32, R56, R13 ;  /* 0x00000038200d7223 */ /* 0x000fca000000000d */
[----:B------:R1:W-:Y:S05]  /*2850*/  @P3 STG.E desc[UR36][R6.64+0x40], R13 ;  /* 0x0000400d06003986 */ /* 0x0003ea000c101924 */
[----:B------:R-:W-:Y:S05]  /*2860*/  @!P0 BRA `(.L_x_49) ;  /* 0x0000000000048947 */ /* 0x000fea0003800000 */
[----:B------:R0:W5:Y:S02]  /*2870*/  LDG.E.LTC128B R22, desc[UR36][R4.64+0x44] ;  /* 0x0000442404167981 */ /* 0x000164000c1e1920 */
.L_x_49:
[----:B------:R-:W-:Y:S05]  /*2880*/  BSYNC B1 ;  /* 0x0000000000017941 */ /* 0x000fea0003800000 */
.L_x_48:
[----:B-----5:R-:W-:Y:S01]  /*2890*/  FMUL R2, R22, R57 ;  /* 0x0000003916027220 */ /* 0x020fe20000400000 */
[----:B------:R-:W-:Y:S01]  /*28a0*/  ISETP.GT.AND P1, PT, R0, 0x8, P1 ;  /* 0x000000080000780c */ /* 0x000fe20000f24270 */
[----:B------:R-:W-:Y:S02]  /*28b0*/  BSSY B1, `(.L_x_50) ;  /* 0x0000005000017945 */ /* 0x000fe40003800000 */
[----:B------:R-:W-:-:S05]  /*28c0*/  FFMA R33, R33, R56, R2 ;  /* 0x0000003821217223 */ /* 0x000fca0000000002 */
[----:B------:R0:W-:Y:S05]  /*28d0*/  @P0 STG.E desc[UR36][R6.64+0x44], R33 ;  /* 0x0000442106000986 */ /* 0x0001ea000c101924 */
[----:B------:R-:W-:Y:S05]  /*28e0*/  @!P1 BRA `(.L_x_51) ;  /* 0x0000000000049947 */ /* 0x000fea0003800000 */
[----:B------:R0:W5:Y:S02]  /*28f0*/  LDG.E.LTC128B R22, desc[UR36][R8.64+0x40] ;  /* 0x0000402408167981 */ /* 0x000164000c1e1920 */
.L_x_51:
[----:B------:R-:W-:Y:S05]  /*2900*/  BSYNC B1 ;  /* 0x0000000000017941 */ /* 0x000fea0003800000 */
.L_x_50:
        /* <DEDUP_REMOVED lines=8> */
.L_x_53:
[----:B------:R-:W-:Y:S05]  /*2990*/  BSYNC B1 ;  /* 0x0000000000017941 */ /* 0x000fea0003800000 */
.L_x_52:
        /* <DEDUP_REMOVED lines=8> */
.L_x_55:
[----:B------:R-:W-:Y:S05]  /*2a20*/  BSYNC B1 ;  /* 0x0000000000017941 */ /* 0x000fea0003800000 */
.L_x_54:
[----:B-1---5:R-:W-:Y:S01]  /*2a30*/  FMUL R13, R22, R57 ;  /* 0x00000039160d7220 */ /* 0x022fe20000400000 */
[----:B------:R-:W-:Y:S01]  /*2a40*/  ISETP.GT.AND P2, PT, R0, RZ, P1 ;  /* 0x000000ff0000720c */ /* 0x000fe20000f44270 */
[----:B------:R-:W-:Y:S02]  /*2a50*/  BSSY B1, `(.L_x_56) ;  /* 0x0000005000017945 */ /* 0x000fe40003800000 */
[----:B------:R-:W-:-:S05]  /*2a60*/  FFMA R13, R36, R56, R13 ;  /* 0x00000038240d7223 */ /* 0x000fca000000000d */
[----:B------:R1:W-:Y:S05]  /*2a70*/  @P3 STG.E desc[UR36][R6.64+0x60], R13 ;  /* 0x0000600d06003986 */ /* 0x0003ea000c101924 */
[----:B------:R-:W-:Y:S05]  /*2a80*/  @!P2 BRA `(.L_x_57) ;  /* 0x000000000004a947 */ /* 0x000fea0003800000 */
[----:B------:R0:W5:Y:S02]  /*2a90*/  LDG.E.LTC128B R22, desc[UR36][R4.64+0x64] ;  /* 0x0000642404167981 */ /* 0x000164000c1e1920 */
.L_x_57:
[----:B------:R-:W-:Y:S05]  /*2aa0*/  BSYNC B1 ;  /* 0x0000000000017941 */ /* 0x000fea0003800000 */
.L_x_56:
[----:B-----5:R-:W-:Y:S01]  /*2ab0*/  FMUL R2, R22, R57 ;  /* 0x0000003916027220 */ /* 0x020fe20000400000 */
[----:B------:R-:W-:Y:S01]  /*2ac0*/  ISETP.GT.AND P0, PT, R0, 0x8, P0 ;  /* 0x000000080000780c */ /* 0x000fe20000704270 */
[----:B------:R-:W-:Y:S02]  /*2ad0*/  BSSY B1, `(.L_x_58) ;  /* 0x0000005000017945 */ /* 0x000fe40003800000 */
[----:B------:R-:W-:-:S05]  /*2ae0*/  FFMA R37, R37, R56, R2 ;  /* 0x0000003825257223 */ /* 0x000fca0000000002 */
[----:B------:R0:W-:Y:S05]  /*2af0*/  @P2 STG.E desc[UR36][R6.64+0x64], R37 ;  /* 0x0000642506002986 */ /* 0x0001ea000c101924 */
[----:B------:R-:W-:Y:S05]  /*2b00*/  @!P0 BRA `(.L_x_59) ;  /* 0x0000000000048947 */ /* 0x000fea0003800000 */
[----:B------:R0:W5:Y:S02]  /*2b10*/  LDG.E.LTC128B R22, desc[UR36][R8.64+0x60] ;  /* 0x0000602408167981 */ /* 0x000164000c1e1920 */
.L_x_59:
[----:B------:R-:W-:Y:S05]  /*2b20*/  BSYNC B1 ;  /* 0x0000000000017941 */ /* 0x000fea0003800000 */
.L_x_58:
        /* <DEDUP_REMOVED lines=8> */
.L_x_61:
[----:B------:R-:W-:Y:S05]  /*2bb0*/  BSYNC B1 ;  /* 0x0000000000017941 */ /* 0x000fea0003800000 */
.L_x_60:
        /* <DEDUP_REMOVED lines=8> */
.L_x_63:
[----:B------:R-:W-:Y:S05]  /*2c40*/  BSYNC B1 ;  /* 0x0000000000017941 */ /* 0x000fea0003800000 */
.L_x_62:
[----:B-1---5:R-:W-:Y:S01]  /*2c50*/  FMUL R13, R22, R57 ;  /* 0x00000039160d7220 */ /* 0x022fe20000400000 */
[----:B------:R-:W-:Y:S01]  /*2c60*/  ISETP.GT.AND P1, PT, R0, RZ, P0 ;  /* 0x000000ff0000720c */ /* 0x000fe20000724270 */
[----:B------:R-:W-:Y:S02]  /*2c70*/  BSSY B1, `(.L_x_64) ;  /* 0x0000005000017945 */ /* 0x000fe40003800000 */
[----:B------:R-:W-:-:S05]  /*2c80*/  FFMA R13, R40, R56, R13 ;  /* 0x00000038280d7223 */ /* 0x000fca000000000d */
[----:B------:R1:W-:Y:S05]  /*2c90*/  @P3 STG.E desc[UR36][R6.64+0x80], R13 ;  /* 0x0000800d06003986 */ /* 0x0003ea000c101924 */
[----:B------:R-:W-:Y:S05]  /*2ca0*/  @!P1 BRA `(.L_x_65) ;  /* 0x0000000000049947 */ /* 0x000fea0003800000 */
[----:B------:R0:W5:Y:S02]  /*2cb0*/  LDG.E.LTC128B R22, desc[UR36][R4.64+0x84] ;  /* 0x0000842404167981 */ /* 0x000164000c1e1920 */
.L_x_65:
[----:B------:R-:W-:Y:S05]  /*2cc0*/  BSYNC B1 ;  /* 0x0000000000017941 */ /* 0x000fea0003800000 */
.L_x_64:
[----:B-----5:R-:W-:Y:S01]  /*2cd0*/  FMUL R2, R22, R57 ;  /* 0x0000003916027220 */ /* 0x020fe20000400000 */
[----:B------:R-:W-:Y:S01]  /*2ce0*/  ISETP.GT.AND P2, PT, R0, 0x8, P2 ;  /* 0x000000080000780c */ /* 0x000fe20001744270 */
[----:B------:R-:W-:Y:S02]  /*2cf0*/  BSSY B1, `(.L_x_66) ;  /* 0x0000005000017945 */ /* 0x000fe40003800000 */
[----:B------:R-:W-:-:S05]  /*2d00*/  FFMA R41, R41, R56, R2 ;  /* 0x0000003829297223 */ /* 0x000fca0000000002 */
[----:B------:R0:W-:Y:S05]  /*2d10*/  @P1 STG.E desc[UR36][R6.64+0x84], R41 ;  /* 0x0000842906001986 */ /* 0x0001ea000c101924 */
[----:B------:R-:W-:Y:S05]  /*2d20*/  @!P2 BRA `(.L_x_67) ;  /* 0x000000000004a947 */ /* 0x000fea0003800000 */
[----:B------:R0:W5:Y:S02]  /*2d30*/  LDG.E.LTC128B R22, desc[UR36][R8.64+0x80] ;  /* 0x0000802408167981 */ /* 0x000164000c1e1920 */
.L_x_67:
[----:B------:R-:W-:Y:S05]  /*2d40*/  BSYNC B1 ;  /* 0x0000000000017941 */ /* 0x000fea0003800000 */
.L_x_66:
        /* <DEDUP_REMOVED lines=8> */
.L_x_69:
[----:B------:R-:W-:Y:S05]  /*2dd0*/  BSYNC B1 ;  /* 0x0000000000017941 */ /* 0x000fea0003800000 */
.L_x_68:
        /* <DEDUP_REMOVED lines=8> */
.L_x_71:
[----:B------:R-:W-:Y:S05]  /*2e60*/  BSYNC B1 ;  /* 0x0000000000017941 */ /* 0x000fea0003800000 */
.L_x_70:
[----:B-1---5:R-:W-:Y:S01]  /*2e70*/  FMUL R13, R22, R57 ;  /* 0x00000039160d7220 */ /* 0x022fe20000400000 */
[----:B------:R-:W-:Y:S01]  /*2e80*/  ISETP.GT.AND P0, PT, R0, RZ, P2 ;  /* 0x000000ff0000720c */ /* 0x000fe20001704270 */
[----:B------:R-:W-:Y:S02]  /*2e90*/  BSSY B1, `(.L_x_72) ;  /* 0x0000005000017945 */ /* 0x000fe40003800000 */
[----:B------:R-:W-:-:S05]  /*2ea0*/  FFMA R13, R44, R56, R13 ;  /* 0x000000382c0d7223 */ /* 0x000fca000000000d */
[----:B------:R1:W-:Y:S05]  /*2eb0*/  @P3 STG.E desc[UR36][R6.64+0xa0], R13 ;  /* 0x0000a00d06003986 */ /* 0x0003ea000c101924 */
[----:B------:R-:W-:Y:S05]  /*2ec0*/  @!P0 BRA `(.L_x_73) ;  /* 0x0000000000048947 */ /* 0x000fea0003800000 */
[----:B------:R0:W5:Y:S02]  /*2ed0*/  LDG.E.LTC128B R22, desc[UR36][R4.64+0xa4] ;  /* 0x0000a42404167981 */ /* 0x000164000c1e1920 */
.L_x_73:
[----:B------:R-:W-:Y:S05]  /*2ee0*/  BSYNC B1 ;  /* 0x0000000000017941 */ /* 0x000fea0003800000 */
.L_x_72:
[----:B-----5:R-:W-:Y:S01]  /*2ef0*/  FMUL R2, R22, R57 ;  /* 0x0000003916027220 */ /* 0x020fe20000400000 */
[----:B------:R-:W-:Y:S01]  /*2f00*/  ISETP.GT.AND P1, PT, R0, 0x8, P1 ;  /* 0x000000080000780c */ /* 0x000fe20000f24270 */
[----:B------:R-:W-:Y:S02]  /*2f10*/  BSSY B1, `(.L_x_74) ;  /* 0x0000005000017945 */ /* 0x000fe40003800000 */
[----:B------:R-:W-:-:S05]  /*2f20*/  FFMA R45, R45, R56, R2 ;  /* 0x000000382d2d7223 */ /* 0x000fca0000000002 */
[----:B------:R0:W-:Y:S05]  /*2f30*/  @P0 STG.E desc[UR36][R6.64+0xa4], R45 ;  /* 0x0000a42d06000986 */ /* 0x0001ea000c101924 */
[----:B------:R-:W-:Y:S05]  /*2f40*/  @!P1 BRA `(.L_x_75) ;  /* 0x0000000000049947 */ /* 0x000fea0003800000 */
[----:B------:R0:W5:Y:S02]  /*2f50*/  LDG.E.LTC128B R22, desc[UR36][R8.64+0xa0] ;  /* 0x0000a02408167981 */ /* 0x000164000c1e1920 */
.L_x_75:
[----:B------:R-:W-:Y:S05]  /*2f60*/  BSYNC B1 ;  /* 0x0000000000017941 */ /* 0x000fea0003800000 */
.L_x_74:
        /* <DEDUP_REMOVED lines=8> */
.L_x_77:
[----:B------:R-:W-:Y:S05]  /*2ff0*/  BSYNC B1 ;  /* 0x0000000000017941 */ /* 0x000fea0003800000 */
.L_x_76:
        /* <DEDUP_REMOVED lines=8> */
.L_x_79:
[----:B------:R-:W-:Y:S05]  /*3080*/  BSYNC B1 ;  /* 0x0000000000017941 */ /* 0x000fea0003800000 */
.L_x_78:
[----:B-1---5:R-:W-:Y:S01]  /*3090*/  FMUL R13, R22, R57 ;  /* 0x00000039160d7220 */ /* 0x022fe20000400000 */
[----:B------:R-:W-:Y:S01]  /*30a0*/  ISETP.GT.AND P2, PT, R0, RZ, P1 ;  /* 0x000000ff0000720c */ /* 0x000fe20000f44270 */
[----:B------:R-:W-:Y:S02]  /*30b0*/  BSSY B1, `(.L_x_80) ;  /* 0x0000005000017945 */ /* 0x000fe40003800000 */
[----:B------:R-:W-:-:S05]  /*30c0*/  FFMA R13, R48, R56, R13 ;  /* 0x00000038300d7223 */ /* 0x000fca000000000d */
[----:B------:R1:W-:Y:S05]  /*30d0*/  @P3 STG.E desc[UR36][R6.64+0xc0], R13 ;  /* 0x0000c00d06003986 */ /* 0x0003ea000c101924 */
[----:B------:R-:W-:Y:S05]  /*30e0*/  @!P2 BRA `(.L_x_81) ;  /* 0x000000000004a947 */ /* 0x000fea0003800000 */
[----:B------:R0:W5:Y:S02]  /*30f0*/  LDG.E.LTC128B R22, desc[UR36][R4.64+0xc4] ;  /* 0x0000c42404167981 */ /* 0x000164000c1e1920 */
.L_x_81:
[----:B------:R-:W-:Y:S05]  /*3100*/  BSYNC B1 ;  /* 0x0000000000017941 */ /* 0x000fea0003800000 */
.L_x_80:
[----:B-----5:R-:W-:Y:S01]  /*3110*/  FMUL R2, R22, R57 ;  /* 0x0000003916027220 */ /* 0x020fe20000400000 */
[----:B------:R-:W-:Y:S01]  /*3120*/  ISETP.GT.AND P0, PT, R0, 0x8, P0 ;  /* 0x000000080000780c */ /* 0x000fe20000704270 */
[----:B------:R-:W-:Y:S02]  /*3130*/  BSSY B1, `(.L_x_82) ;  /* 0x0000005000017945 */ /* 0x000fe40003800000 */
[----:B------:R-:W-:-:S05]  /*3140*/  FFMA R49, R49, R56, R2 ;  /* 0x0000003831317223 */ /* 0x000fca0000000002 */
[----:B------:R0:W-:Y:S05]  /*3150*/  @P2 STG.E desc[UR36][R6.64+0xc4], R49 ;  /* 0x0000c43106002986 */ /* 0x0001ea000c101924 */
[----:B------:R-:W-:Y:S05]  /*3160*/  @!P0 BRA `(.L_x_83) ;  /* 0x0000000000048947 */ /* 0x000fea0003800000 */
[----:B------:R0:W5:Y:S02]  /*3170*/  LDG.E.LTC128B R22, desc[UR36][R8.64+0xc0] ;  /* 0x0000c02408167981 */ /* 0x000164000c1e1920 */
.L_x_83:
[----:B------:R-:W-:Y:S05]  /*3180*/  BSYNC B1 ;  /* 0x0000000000017941 */ /* 0x000fea0003800000 */
.L_x_82:
        /* <DEDUP_REMOVED lines=8> */
.L_x_85:
[----:B------:R-:W-:Y:S05]  /*3210*/  BSYNC B1 ;  /* 0x0000000000017941 */ /* 0x000fea0003800000 */
.L_x_84:
[----:B-----5:R-:W-:Y:S01]  /*3220*/  FMUL R2, R22, R57 ;  /* 0x0000003916027220 */ /* 0x020fe20000400000 */
[----:B------:R-:W-:Y:S01]  /*3230*/  ISETP.GT.AND P0, PT, R3, 0x39, PT ;  /* 0x000000390300780c */ /* 0x000fe20003f04270 */
[----:B------:R-:W-:Y:S01]  /*3240*/  @P1 IMAD.MOV.U32 R3, RZ, RZ, R11 ;  /* 0x000000ffff031224 */ /* 0x000fe200078e000b */
[----:B------:R-:W-:Y:S01]  /*3250*/  ISETP.GT.AND P3, PT, R0, RZ, P2 ;  /* 0x000000ff0000720c */ /* 0x000fe20001764270 */
[----:B------:R-:W-:Y:S01]  /*3260*/  FFMA R51, R51, R56, R2 ;  /* 0x0000003833337223 */ /* 0x000fe20000000002 */
[----:B------:R-:W-:Y:S01]  /*3270*/  @P1 IMAD.MOV.U32 R2, RZ, RZ, R10 ;  /* 0x000000ffff021224 */ /* 0x000fe200078e000a */
[----:B------:R-:W-:Y:S04]  /*3280*/  BSSY B1, `(.L_x_86) ;  /* 0x0000004000017945 */ /* 0x000fe80003800000 */
[----:B------:R0:W-:Y:S06]  /*3290*/  @P1 STG.E desc[UR36][R2.64+0xc4], R51 ;  /* 0x0000c43302001986 */ /* 0x0001ec000c101924 */
[----:B------:R-:W-:Y:S05]  /*32a0*/  @!P3 BRA `(.L_x_87) ;  /* 0x000000000004b947 */ /* 0x000fea0003800000 */
[----:B------:R0:W5:Y:S02]  /*32b0*/  LDG.E.LTC128B R22, desc[UR36][R4.64+0xe0] ;  /* 0x0000e02404167981 */ /* 0x000164000c1e1920 */
.L_x_87:
[----:B------:R-:W-:Y:S05]  /*32c0*/  BSYNC B1 ;  /* 0x0000000000017941 */ /* 0x000fea0003800000 */
.L_x_86:
[----:B0----5:R-:W-:Y:S01]  /*32d0*/  FMUL R3, R22, R57 ;  /* 0x0000003916037220 */ /* 0x021fe20000400000 */
[----:B------:R-:W-:Y:S01]  /*32e0*/  @P3 IMAD.MOV.U32 R2, RZ, RZ, R6 ;  /* 0x000000ffff023224 */ /* 0x000fe200078e0006 */
[----:B------:R-:W-:Y:S01]  /*32f0*/  ISETP.GT.AND P1, PT, R0, RZ, P0 ;  /* 0x000000ff0000720c */ /* 0x000fe20000724270 */
[----:B------:R-:W-:Y:S01]  /*3300*/  BSSY B1, `(.L_x_88) ;  /* 0x0000006000017945 */ /* 0x000fe20003800000 */
[----:B-1----:R-:W-:Y:S01]  /*3310*/  FFMA R13, R52, R56, R3 ;  /* 0x00000038340d7223 */ /* 0x002fe20000000003 */
[----:B------:R-:W-:-:S05]  /*3320*/  @P3 IMAD.MOV.U32 R3, RZ, RZ, R7 ;  /* 0x000000ffff033224 */ /* 0x000fca00078e0007 */
[----:B------:R0:W-:Y:S05]  /*3330*/  @P3 STG.E desc[UR36][R2.64+0xe0], R13 ;  /* 0x0000e00d02003986 */ /* 0x0001ea000c101924 */
[----:B------:R-:W-:Y:S05]  /*3340*/  @!P1 BRA `(.L_x_89) ;  /* 0x0000000000049947 */ /* 0x000fea0003800000 */
[----:B------:R1:W5:Y:S02]  /*3350*/  LDG.E.LTC128B R22, desc[UR36][R4.64+0xe4] ;  /* 0x0000e42404167981 */ /* 0x000364000c1e1920 */
.L_x_89:
[----:B------:R-:W-:Y:S05]  /*3360*/  BSYNC B1 ;  /* 0x0000000000017941 */ /* 0x000fea0003800000 */
.L_x_88:
[----:B0----5:R-:W-:Y:S01]  /*3370*/  FMUL R2, R22, R57 ;  /* 0x0000003916027220 */ /* 0x021fe20000400000 */
[----:B------:R-:W-:Y:S01]  /*3380*/  ISETP.GT.AND P2, PT, R0, 0x8, P2 ;  /* 0x000000080000780c */ /* 0x000fe20001744270 */
[----:B------:R-:W-:Y:S02]  /*3390*/  BSSY B1, `(.L_x_90) ;  /* 0x0000005000017945 */ /* 0x000fe40003800000 */
[----:B------:R-:W-:-:S05]  /*33a0*/  FFMA R53, R53, R56, R2 ;  /* 0x0000003835357223 */ /* 0x000fca0000000002 */
[----:B------:R0:W-:Y:S05]  /*33b0*/  @P1 STG.E desc[UR36][R6.64+0xe4], R53 ;  /* 0x0000e43506001986 */ /* 0x0001ea000c101924 */
[----:B------:R-:W-:Y:S05]  /*33c0*/  @!P2 BRA `(.L_x_91) ;  /* 0x000000000004a947 */ /* 0x000fea0003800000 */
[----:B------:R0:W5:Y:S02]  /*33d0*/  LDG.E.LTC128B R22, desc[UR36][R8.64+0xe0] ;  /* 0x0000e02408167981 */ /* 0x000164000c1e1920 */
.L_x_91:
[----:B------:R-:W-:Y:S05]  /*33e0*/  BSYNC B1 ;  /* 0x0000000000017941 */ /* 0x000fea0003800000 */
.L_x_90:
[----:B-----5:R-:W-:Y:S01]  /*33f0*/  FMUL R3, R22, R57 ;  /* 0x0000003916037220 */ /* 0x020fe20000400000 */
[----:B------:R-:W-:Y:S01]  /*3400*/  @P2 IMAD.MOV.U32 R2, RZ, RZ, R10 ;  /* 0x000000ffff022224 */ /* 0x000fe200078e000a */
[----:B------:R-:W-:Y:S01]  /*3410*/  ISETP.GT.AND P0, PT, R0, 0x8, P0 ;  /* 0x000000080000780c */ /* 0x000fe20000704270 */
[----:B------:R-:W-:Y:S01]  /*3420*/  BSSY B1, `(.L_x_92) ;  /* 0x0000006000017945 */ /* 0x000fe20003800000 */
[----:B-1--4-:R-:W-:Y:S01]  /*3430*/  FFMA R5, R54, R56, R3 ;  /* 0x0000003836057223 */ /* 0x012fe20000000003 */
[----:B------:R-:W-:-:S05]  /*3440*/  @P2 IMAD.MOV.U32 R3, RZ, RZ, R11 ;  /* 0x000000ffff032224 */ /* 0x000fca00078e000b */
[----:B------:R1:W-:Y:S05]  /*3450*/  @P2 STG.E desc[UR36][R2.64+0xe0], R5 ;  /* 0x0000e00502002986 */ /* 0x0003ea000c101924 */
[----:B------:R-:W-:Y:S05]  /*3460*/  @!P0 BRA `(.L_x_93) ;  /* 0x0000000000048947 */ /* 0x000fea0003800000 */
[----:B------:R4:W5:Y:S02]  /*3470*/  LDG.E.LTC128B R22, desc[UR36][R8.64+0xe4] ;  /* 0x0000e42408167981 */ /* 0x000964000c1e1920 */
.L_x_93:
[----:B------:R-:W-:Y:S05]  /*3480*/  BSYNC B1 ;  /* 0x0000000000017941 */ /* 0x000fea0003800000 */
.L_x_92:
[----:B-----5:R-:W-:-:S04]  /*3490*/  FMUL R22, R22, R57 ;  /* 0x0000003916167220 */ /* 0x020fc80000400000 */
[----:B------:R-:W-:Y:S01]  /*34a0*/  FFMA R55, R55, R56, R22 ;  /* 0x0000003837377223 */ /* 0x000fe20000000016 */
[----:B------:R-:W-:Y:S06]  /*34b0*/  @!P0 BRA `(.L_x_94) ;  /* 0x0000000800088947 */ /* 0x000fec0003800000 */
[----:B------:R0:W-:Y:S01]  /*34c0*/  STG.E desc[UR36][R10.64+0xe4], R55 ;  /* 0x0000e4370a007986 */ /* 0x0001e2000c101924 */
[----:B------:R-:W-:Y:S05]  /*34d0*/  BRA `(.L_x_94) ;  /* 0x0000000800007947 */ /* 0x000fea0003800000 */
.L_x_33:
[----:B------:R-:W-:Y:S01]  /*34e0*/  ISETP.GT.AND P3, PT, R3, 0x1, PT ;  /* 0x000000010300780c */ /* 0x000fe20003f64270 */
[----:B------:R-:W-:Y:S01]  /*34f0*/  ULDC.64 UR4, c[0x0][0x5c0] ;  /* 0x0001700000047ab9 */ /* 0x000fe20000000a00 */
[-C--:B------:R-:W-:Y:S01]  /*3500*/  FMUL R9, R24, R56.reuse ;  /* 0x0000003818097220 */ /* 0x080fe20000400000 */
[----:B------:R-:W-:Y:S01]  /*3510*/  LEA R4, P1, R70, UR4, 0x2 ;  /* 0x0000000446047c11 */ /* 0x000fe2000f8210ff */
[-C--:B------:R-:W-:Y:S01]  /*3520*/  FMUL R25, R25, R56.reuse ;  /* 0x0000003819197220 */ /* 0x080fe20000400000 */
[----:B------:R-:W-:Y:S01]  /*3530*/  ISETP.GT.AND P2, PT, R0, RZ, P3 ;  /* 0x000000ff0000720c */ /* 0x000fe20001f44270 */
[-C--:B------:R-:W-:Y:S01]  /*3540*/  FMUL R27, R27, R56.reuse ;  /* 0x000000381b1b7220 */ /* 0x080fe20000400000 */
[----:B------:R-:W-:Y:S01]  /*3550*/  LEA.HI.X R5, R70, UR5, R7, 0x2, P1 ;  /* 0x0000000546057c11 */ /* 0x000fe200088f1407 */
[-C--:B------:R-:W-:Y:S01]  /*3560*/  FMUL R11, R28, R56.reuse ;  /* 0x000000381c0b7220 */ /* 0x080fe20000400000 */
[----:B------:R-:W-:Y:S01]  /*3570*/  ISETP.GT.AND P0, PT, R0, 0x8, P0 ;  /* 0x000000080000780c */ /* 0x000fe20000704270 */
[----:B------:R-:W-:Y:S01]  /*3580*/  FMUL R29, R29, R56 ;  /* 0x000000381d1d7220 */ /* 0x000fe20000400000 */
[C---:B------:R-:W-:Y:S01]  /*3590*/  SHF.L.U64.HI R75, R74.reuse, 0x5, R75 ;  /* 0x000000054a4b7819 */ /* 0x040fe2000001024b */
[----:B------:R1:W-:Y:S01]  /*35a0*/  @P4 STG.E desc[UR36][R4.64], R9 ;  /* 0x0000000904004986 */ /* 0x0003e2000c101924 */
[----:B------:R-:W-:Y:S01]  /*35b0*/  LEA R6, P1, R74, R4, 0x5 ;  /* 0x000000044a067211 */ /* 0x000fe200078228ff */
[-C--:B------:R-:W-:Y:S01]  /*35c0*/  FMUL R31, R31, R56.reuse ;  /* 0x000000381f1f7220 */ /* 0x080fe20000400000 */
[----:B------:R-:W-:Y:S01]  /*35d0*/  ISETP.GT.AND P5, PT, R3, 0x8, PT ;  /* 0x000000080300780c */ /* 0x000fe20003fa4270 */
[-C--:B------:R-:W-:Y:S01]  /*35e0*/  FMUL R33, R33, R56.reuse ;  /* 0x0000003821217220 */ /* 0x080fe20000400000 */
[C---:B------:R-:W-:Y:S01]  /*35f0*/  ISETP.GT.AND P3, PT, R0.reuse, 0x8, P3 ;  /* 0x000000080000780c */ /* 0x040fe20001f64270 */
[----:B------:R-:W-:Y:S01]  /*3600*/  @P2 STG.E desc[UR36][R4.64+0x4], R25 ;  /* 0x0000041904002986 */ /* 0x000fe2000c101924 */
[----:B------:R-:W-:Y:S01]  /*3610*/  ISETP.GT.AND P4, PT, R3, 0x9, PT ;  /* 0x000000090300780c */ /* 0x000fe20003f84270 */
[----:B------:R-:W-:Y:S01]  /*3620*/  IMAD.X R7, R75, 0x1, R5, P1 ;  /* 0x000000014b077824 */ /* 0x000fe200008e0605 */
[C---:B------:R-:W-:Y:S01]  /*3630*/  ISETP.GT.AND P2, PT, R0.reuse, RZ, P5 ;  /* 0x000000ff0000720c */ /* 0x040fe20002f44270 */
[-C--:B------:R-:W-:Y:S01]  /*3640*/  FMUL R35, R35, R56.reuse ;  /* 0x0000003823237220 */ /* 0x080fe20000400000 */
[----:B------:R-:W-:Y:S01]  /*3650*/  ISETP.GT.AND P1, PT, R0, RZ, P4 ;  /* 0x000000ff0000720c */ /* 0x000fe20002724270 */
[-C--:B-1----:R-:W-:Y:S01]  /*3660*/  FMUL R9, R26, R56.reuse ;  /* 0x000000381a097220 */ /* 0x082fe20000400000 */
[C---:B------:R-:W-:Y:S01]  /*3670*/  ISETP.GT.AND P4, PT, R0.reuse, 0x8, P4 ;  /* 0x000000080000780c */ /* 0x040fe20002784270 */
[-C--:B------:R-:W-:Y:S01]  /*3680*/  FMUL R37, R37, R56.reuse ;  /* 0x0000003825257220 */ /* 0x080fe20000400000 */
[-C--:B------:R-:W-:Y:S01]  /*3690*/  FMUL R39, R39, R56.reuse ;  /* 0x0000003827277220 */ /* 0x080fe20000400000 */
[-C--:B------:R-:W-:Y:S01]  /*36a0*/  FMUL R41, R41, R56.reuse ;  /* 0x0000003829297220 */ /* 0x080fe20000400000 */
[----:B------:R1:W-:Y:S01]  /*36b0*/  @P0 STG.E desc[UR36][R6.64], R9 ;  /* 0x0000000906000986 */ /* 0x0003e2000c101924 */
[C---:B------:R-:W-:Y:S01]  /*36c0*/  ISETP.GT.AND P0, PT, R0.reuse, 0x8, P5 ;  /* 0x000000080000780c */ /* 0x040fe20002f04270 */
[-C--:B------:R-:W-:Y:S01]  /*36d0*/  FMUL R43, R43, R56.reuse ;  /* 0x000000382b2b7220 */ /* 0x080fe20000400000 */
[C---:B------:R-:W-:Y:S01]  /*36e0*/  ISETP.GT.AND P5, PT, R3.reuse, 0x10, PT ;  /* 0x000000100300780c */ /* 0x040fe20003fa4270 */
[----:B------:R-:W-:Y:S01]  /*36f0*/  @P3 STG.E desc[UR36][R6.64+0x4], R27 ;  /* 0x0000041b06003986 */ /* 0x000fe2000c101924 */
[----:B------:R-:W-:Y:S01]  /*3700*/  ISETP.GT.AND P3, PT, R3, 0x11, PT ;  /* 0x000000110300780c */ /* 0x000fe20003f64270 */
[-C--:B------:R-:W-:Y:S01]  /*3710*/  FMUL R45, R45, R56.reuse ;  /* 0x000000382d2d7220 */ /* 0x080fe20000400000 */
[-C--:B------:R-:W-:Y:S01]  /*3720*/  FMUL R47, R47, R56.reuse ;  /* 0x000000382f2f7220 */ /* 0x080fe20000400000 */
[----:B------:R2:W-:Y:S01]  /*3730*/  @P2 STG.E desc[UR36][R4.64+0x20], R11 ;  /* 0x0000200b04002986 */ /* 0x0005e2000c101924 */
[----:B------:R-:W-:Y:S01]  /*3740*/  ISETP.GT.AND P2, PT, R0, RZ, P5 ;  /* 0x000000ff0000720c */ /* 0x000fe20002f44270 */
[-C--:B------:R-:W-:Y:S01]  /*3750*/  FMUL R49, R49, R56.reuse ;  /* 0x0000003831317220 */ /* 0x080fe20000400000 */
[-C--:B------:R-:W-:Y:S01]  /*3760*/  FMUL R51, R51, R56.reuse ;  /* 0x0000003833337220 */ /* 0x080fe20000400000 */
[-C--:B-1----:R-:W-:Y:S01]  /*3770*/  FMUL R9, R30, R56.reuse ;  /* 0x000000381e097220 */ /* 0x082fe20000400000 */
[----:B------:R-:W-:Y:S01]  /*3780*/  @P1 STG.E desc[UR36][R4.64+0x24], R29 ;  /* 0x0000241d04001986 */ /* 0x000fe2000c101924 */
[C---:B------:R-:W-:Y:S01]  /*3790*/  ISETP.GT.AND P1, PT, R0.reuse, RZ, P3 ;  /* 0x000000ff0000720c */ /* 0x040fe20001f24270 */
[-C--:B------:R-:W-:Y:S01]  /*37a0*/  FMUL R53, R53, R56.reuse ;  /* 0x0000003835357220 */ /* 0x080fe20000400000 */
[C---:B------:R-:W-:Y:S01]  /*37b0*/  ISETP.GT.AND P3, PT, R0.reuse, 0x8, P3 ;  /* 0x000000080000780c */ /* 0x040fe20001f64270 */
[----:B------:R1:W-:Y:S01]  /*37c0*/  @P0 STG.E desc[UR36][R6.64+0x20], R9 ;  /* 0x0000200906000986 */ /* 0x0003e2000c101924 */
[----:B------:R-:W-:Y:S01]  /*37d0*/  ISETP.GT.AND P0, PT, R0, 0x8, P5 ;  /* 0x000000080000780c */ /* 0x000fe20002f04270 */
[-C--:B0-----:R-:W-:Y:S01]  /*37e0*/  FMUL R13, R54, R56.reuse ;  /* 0x00000038360d7220 */ /* 0x081fe20000400000 */
[-C--:B--2---:R-:W-:Y:S01]  /*37f0*/  FMUL R11, R32, R56.reuse ;  /* 0x00000038200b7220 */ /* 0x084fe20000400000 */
[C---:B------:R-:W-:Y:S01]  /*3800*/  ISETP.GT.AND P5, PT, R3.reuse, 0x18, PT ;  /* 0x000000180300780c */ /* 0x040fe20003fa4270 */
[----:B------:R-:W-:Y:S01]  /*3810*/  @P4 STG.E desc[UR36][R6.64+0x24], R31 ;  /* 0x0000241f06004986 */ /* 0x000fe2000c101924 */
[----:B------:R-:W-:Y:S01]  /*3820*/  ISETP.GT.AND P4, PT, R3, 0x19, PT ;  /* 0x000000190300780c */ /* 0x000fe20003f84270 */
[----:B------:R-:W-:-:S02]  /*3830*/  FMUL R55, R55, R56 ;  /* 0x0000003837377220 */ /* 0x000fc40000400000 */
[----:B------:R0:W-:Y:S01]  /*3840*/  @P2 STG.E desc[UR36][R4.64+0x40], R11 ;  /* 0x0000400b04002986 */ /* 0x0001e2000c101924 */
[----:B------:R-:W-:Y:S01]  /*3850*/  ISETP.GT.AND P2, PT, R0, RZ, P5 ;  /* 0x000000ff0000720c */ /* 0x000fe20002f44270 */
[-C--:B-1----:R-:W-:Y:S02]  /*3860*/  FMUL R9, R34, R56.reuse ;  /* 0x0000003822097220 */ /* 0x082fe40000400000 */
[----:B------:R-:W-:Y:S01]  /*3870*/  @P1 STG.E desc[UR36][R4.64+0x44], R33 ;  /* 0x0000442104001986 */ /* 0x000fe2000c101924 */
[C---:B------:R-:W-:Y:S02]  /*3880*/  ISETP.GT.AND P1, PT, R0.reuse, RZ, P4 ;  /* 0x000000ff0000720c */ /* 0x040fe40002724270 */
[C---:B------:R-:W-:Y:S01]  /*3890*/  ISETP.GT.AND P4, PT, R0.reuse, 0x8, P4 ;  /* 0x000000080000780c */ /* 0x040fe20002784270 */
[----:B------:R1:W-:Y:S01]  /*38a0*/  @P0 STG.E desc[UR36][R6.64+0x40], R9 ;  /* 0x0000400906000986 */ /* 0x0003e2000c101924 */
[----:B------:R-:W-:Y:S02]  /*38b0*/  ISETP.GT.AND P0, PT, R0, 0x8, P5 ;  /* 0x000000080000780c */ /* 0x000fe40002f04270 */
[----:B------:R-:W-:Y:S01]  /*38c0*/  ISETP.GT.AND P5, PT, R3, 0x20, PT ;  /* 0x000000200300780c */ /* 0x000fe20003fa4270 */
[----:B0-----:R-:W-:Y:S01]  /*38d0*/  FMUL R11, R36, R56 ;  /* 0x00000038240b7220 */ /* 0x001fe20000400000 */
[----:B------:R-:W-:Y:S02]  /*38e0*/  @P3 STG.E desc[UR36][R6.64+0x44], R35 ;  /* 0x0000442306003986 */ /* 0x000fe4000c101924 */
[----:B------:R-:W-:-:S02]  /*38f0*/  ISETP.GT.AND P3, PT, R0, RZ, P5 ;  /* 0x000000ff0000720c */ /* 0x000fc40002f64270 */
[----:B------:R0:W-:Y:S01]  /*3900*/  @P2 STG.E desc[UR36][R4.64+0x60], R11 ;  /* 0x0000600b04002986 */ /* 0x0001e2000c101924 */
[----:B------:R-:W-:Y:S01]  /*3910*/  ISETP.GT.AND P2, PT, R3, 0x21, PT ;  /* 0x000000210300780c */ /* 0x000fe20003f44270 */
[-C--:B-1----:R-:W-:Y:S02]  /*3920*/  FMUL R9, R38, R56.reuse ;  /* 0x0000003826097220 */ /* 0x082fe40000400000 */
[----:B------:R-:W-:Y:S01]  /*3930*/  @P1 STG.E desc[UR36][R4.64+0x64], R37 ;  /* 0x0000642504001986 */ /* 0x000fe2000c101924 */
[C---:B------:R-:W-:Y:S02]  /*3940*/  ISETP.GT.AND P1, PT, R0.reuse, RZ, P2 ;  /* 0x000000ff0000720c */ /* 0x040fe40001724270 */
[C---:B------:R-:W-:Y:S01]  /*3950*/  ISETP.GT.AND P2, PT, R0.reuse, 0x8, P2 ;  /* 0x000000080000780c */ /* 0x040fe20001744270 */
[----:B------:R1:W-:Y:S01]  /*3960*/  @P0 STG.E desc[UR36][R6.64+0x60], R9 ;  /* 0x0000600906000986 */ /* 0x0003e2000c101924 */
[----:B------:R-:W-:Y:S01]  /*3970*/  ISETP.GT.AND P0, PT, R0, 0x8, P5 ;  /* 0x000000080000780c */ /* 0x000fe20002f04270 */
[----:B0-----:R-:W-:-:S02]  /*3980*/  FMUL R11, R40, R56 ;  /* 0x00000038280b7220 */ /* 0x001fc40000400000 */
[----:B------:R-:W-:Y:S04]  /*3990*/  @P4 STG.E desc[UR36][R6.64+0x64], R39 ;  /* 0x0000642706004986 */ /* 0x000fe8000c101924 */
[----:B------:R0:W-:Y:S01]  /*39a0*/  @P3 STG.E desc[UR36][R4.64+0x80], R11 ;  /* 0x0000800b04003986 */ /* 0x0001e2000c101924 */
[C---:B------:R-:W-:Y:S01]  /*39b0*/  ISETP.GT.AND P3, PT, R3.reuse, 0x28, PT ;  /* 0x000000280300780c */ /* 0x040fe20003f64270 */
[----:B-1----:R-:W-:Y:S02]  /*39c0*/  FMUL R9, R42, R56 ;  /* 0x000000382a097220 */ /* 0x002fe40000400000 */
[----:B------:R-:W-:Y:S01]  /*39d0*/  @P1 STG.E desc[UR36][R4.64+0x84], R41 ;  /* 0x0000842904001986 */ /* 0x000fe2000c101924 */
[----:B------:R-:W-:Y:S02]  /*39e0*/  ISETP.GT.AND P5, PT, R0, RZ, P3 ;  /* 0x000000ff0000720c */ /* 0x000fe40001fa4270 */
[C---:B------:R-:W-:Y:S01]  /*39f0*/  ISETP.GT.AND P1, PT, R3.reuse, 0x29, PT ;  /* 0x000000290300780c */ /* 0x040fe20003f24270 */
[----:B------:R1:W-:Y:S01]  /*3a00*/  @P0 STG.E desc[UR36][R6.64+0x80], R9 ;  /* 0x0000800906000986 */ /* 0x0003e2000c101924 */
[----:B------:R-:W-:-:S02]  /*3a10*/  ISETP.GT.AND P0, PT, R3, 0x30, PT ;  /* 0x000000300300780c */ /* 0x000fc40003f04270 */
[----:B------:R-:W-:Y:S01]  /*3a20*/  ISETP.GT.AND P4, PT, R0, RZ, P1 ;  /* 0x000000ff0000720c */ /* 0x000fe20000f84270 */
[-C--:B0-----:R-:W-:Y:S01]  /*3a30*/  FMUL R11, R44, R56.reuse ;  /* 0x000000382c0b7220 */ /* 0x081fe20000400000 */
[C---:B------:R-:W-:Y:S01]  /*3a40*/  ISETP.GT.AND P3, PT, R0.reuse, 0x8, P3 ;  /* 0x000000080000780c */ /* 0x040fe20001f64270 */
[----:B------:R-:W-:Y:S01]  /*3a50*/  @P2 STG.E desc[UR36][R6.64+0x84], R43 ;  /* 0x0000842b06002986 */ /* 0x000fe2000c101924 */
[C---:B------:R-:W-:Y:S02]  /*3a60*/  ISETP.GT.AND P1, PT, R0.reuse, 0x8, P1 ;  /* 0x000000080000780c */ /* 0x040fe40000f24270 */
[----:B------:R-:W-:Y:S01]  /*3a70*/  ISETP.GT.AND P2, PT, R3, 0x31, PT ;  /* 0x000000310300780c */ /* 0x000fe20003f44270 */
[----:B------:R0:W-:Y:S01]  /*3a80*/  @P5 STG.E desc[UR36][R4.64+0xa0], R11 ;  /* 0x0000a00b04005986 */ /* 0x0001e2000c101924 */
[----:B------:R-:W-:Y:S01]  /*3a90*/  ISETP.GT.AND P5, PT, R0, RZ, P0 ;  /* 0x000000ff0000720c */ /* 0x000fe200007a4270 */
[----:B-1----:R-:W-:Y:S01]  /*3aa0*/  FMUL R9, R46, R56 ;  /* 0x000000382e097220 */ /* 0x002fe20000400000 */
[----:B------:R-:W-:-:S03]  /*3ab0*/  ISETP.GT.AND P0, PT, R0, 0x8, P0 ;  /* 0x000000080000780c */ /* 0x000fc60000704270 */
[----:B------:R-:W-:Y:S01]  /*3ac0*/  @P4 STG.E desc[UR36][R4.64+0xa4], R45 ;  /* 0x0000a42d04004986 */ /* 0x000fe2000c101924 */
[C---:B------:R-:W-:Y:S02]  /*3ad0*/  ISETP.GT.AND P4, PT, R0.reuse, RZ, P2 ;  /* 0x000000ff0000720c */ /* 0x040fe40001784270 */
[----:B------:R-:W-:Y:S01]  /*3ae0*/  ISETP.GT.AND P2, PT, R0, 0x8, P2 ;  /* 0x000000080000780c */ /* 0x000fe20001744270 */
[----:B------:R1:W-:Y:S01]  /*3af0*/  @P3 STG.E desc[UR36][R6.64+0xa0], R9 ;  /* 0x0000a00906003986 */ /* 0x0003e2000c101924 */
[C---:B------:R-:W-:Y:S01]  /*3b00*/  ISETP.GT.AND P3, PT, R3.reuse, 0x39, PT ;  /* 0x000000390300780c */ /* 0x040fe20003f64270 */
[----:B0-----:R-:W-:Y:S02]  /*3b10*/  FMUL R11, R48, R56 ;  /* 0x00000038300b7220 */ /* 0x001fe40000400000 */
[----:B------:R-:W-:Y:S01]  /*3b20*/  @P1 STG.E desc[UR36][R6.64+0xa4], R47 ;  /* 0x0000a42f06001986 */ /* 0x000fe2000c101924 */
[----:B------:R-:W-:Y:S01]  /*3b30*/  ISETP.GT.AND P1, PT, R3, 0x38, PT ;  /* 0x000000380300780c */ /* 0x000fe20003f24270 */
[----:B------:R-:W-:-:S02]  /*3b40*/  @P5 IMAD.MOV.U32 R2, RZ, RZ, R4 ;  /* 0x000000ffff025224 */ /* 0x000fc400078e0004 */
[----:B------:R-:W-:Y:S02]  /*3b50*/  @P5 IMAD.MOV.U32 R3, RZ, RZ, R5 ;  /* 0x000000ffff035224 */ /* 0x000fe400078e0005 */
[----:B-1----:R-:W-:-:S03]  /*3b60*/  FMUL R9, R50, R56 ;  /* 0x0000003832097220 */ /* 0x002fc60000400000 */
[----:B------:R0:W-:Y:S01]  /*3b70*/  @P5 STG.E desc[UR36][R2.64+0xc0], R11 ;  /* 0x0000c00b02005986 */ /* 0x0001e2000c101924 */
[C---:B------:R-:W-:Y:S02]  /*3b80*/  ISETP.GT.AND P5, PT, R0.reuse, RZ, P3 ;  /* 0x000000ff0000720c */ /* 0x040fe40001fa4270 */
[----:B------:R-:W-:Y:S01]  /*3b90*/  ISETP.GT.AND P3, PT, R0, 0x8, P3 ;  /* 0x000000080000780c */ /* 0x000fe20001f64270 */
[----:B0-----:R-:W-:Y:S02]  /*3ba0*/  @P4 IMAD.MOV.U32 R2, RZ, RZ, R4 ;  /* 0x000000ffff024224 */ /* 0x001fe400078e0004 */
[----:B------:R-:W-:Y:S01]  /*3bb0*/  FMUL R11, R52, R56 ;  /* 0x00000038340b7220 */ /* 0x000fe20000400000 */
[----:B------:R-:W-:-:S05]  /*3bc0*/  @P4 IMAD.MOV.U32 R3, RZ, RZ, R5 ;  /* 0x000000ffff034224 */ /* 0x000fca00078e0005 */
[----:B------:R0:W-:Y:S01]  /*3bd0*/  @P4 STG.E desc[UR36][R2.64+0xc4], R49 ;  /* 0x0000c43102004986 */ /* 0x0001e2000c101924 */
[C---:B------:R-:W-:Y:S02]  /*3be0*/  ISETP.GT.AND P4, PT, R0.reuse, RZ, P1 ;  /* 0x000000ff0000720c */ /* 0x040fe40000f84270 */
[----:B------:R-:W-:Y:S01]  /*3bf0*/  ISETP.GT.AND P1, PT, R0, 0x8, P1 ;  /* 0x000000080000780c */ /* 0x000fe20000f24270 */
[----:B0-----:R-:W-:Y:S02]  /*3c00*/  @P0 IMAD.MOV.U32 R2, RZ, RZ, R6 ;  /* 0x000000ffff020224 */ /* 0x001fe400078e0006 */
[----:B------:R-:W-:-:S05]  /*3c10*/  @P0 IMAD.MOV.U32 R3, RZ, RZ, R7 ;  /* 0x000000ffff030224 */ /* 0x000fca00078e0007 */
[----:B------:R0:W-:Y:S02]  /*3c20*/  @P0 STG.E desc[UR36][R2.64+0xc0], R9 ;  /* 0x0000c00902000986 */ /* 0x0001e4000c101924 */
[----:B0-----:R-:W-:Y:S02]  /*3c30*/  @P2 IMAD.MOV.U32 R2, RZ, RZ, R6 ;  /* 0x000000ffff022224 */ /* 0x001fe400078e0006 */
[----:B------:R-:W-:-:S05]  /*3c40*/  @P2 IMAD.MOV.U32 R3, RZ, RZ, R7 ;  /* 0x000000ffff032224 */ /* 0x000fca00078e0007 */
[----:B------:R0:W-:Y:S02]  /*3c50*/  @P2 STG.E desc[UR36][R2.64+0xc4], R51 ;  /* 0x0000c43302002986 */ /* 0x0001e4000c101924 */
[----:B0-----:R-:W-:Y:S02]  /*3c60*/  @P4 IMAD.MOV.U32 R2, RZ, RZ, R4 ;  /* 0x000000ffff024224 */ /* 0x001fe400078e0004 */
[----:B------:R-:W-:-:S05]  /*3c70*/  @P4 IMAD.MOV.U32 R3, RZ, RZ, R5 ;  /* 0x000000ffff034224 */ /* 0x000fca00078e0005 */
[----:B------:R0:W-:Y:S04]  /*3c80*/  @P4 STG.E desc[UR36][R2.64+0xe0], R11 ;  /* 0x0000e00b02004986 */ /* 0x0001e8000c101924 */
[----:B------:R1:W-:Y:S01]  /*3c90*/  @P5 STG.E desc[UR36][R4.64+0xe4], R53 ;  /* 0x0000e43504005986 */ /* 0x0003e2000c101924 */
[----:B0-----:R-:W-:Y:S02]  /*3ca0*/  @P1 IMAD.MOV.U32 R2, RZ, RZ, R6 ;  /* 0x000000ffff021224 */ /* 0x001fe400078e0006 */
[----:B------:R-:W-:-:S05]  /*3cb0*/  @P1 IMAD.MOV.U32 R3, RZ, RZ, R7 ;  /* 0x000000ffff031224 */ /* 0x000fca00078e0007 */
[----:B------:R1:W-:Y:S04]  /*3cc0*/  @P1 STG.E desc[UR36][R2.64+0xe0], R13 ;  /* 0x0000e00d02001986 */ /* 0x0003e8000c101924 */
[----:B------:R1:W-:Y:S02]  /*3cd0*/  @P3 STG.E desc[UR36][R6.64+0xe4], R55 ;  /* 0x0000e43706003986 */ /* 0x0003e4000c101924 */
.L_x_94:
[----:B------:R-:W-:Y:S05]  /*3ce0*/  BSYNC B0 ;  /* 0x0000000000007941 */ /* 0x000fea0003800000 */
.L_x_32:
[----:B-1----:R-:W2:Y:S01]  /*3cf0*/  LDL.64 R2, [R1] ;  /* 0x0000000001027983 */ /* 0x002ea20000100a00 */
[----:B------:R-:W-:Y:S01]  /*3d00*/  ULDC.64 UR4, c[0x0][0x650] ;  /* 0x0001940000047ab9 */ /* 0x000fe20000000a00 */
[----:B------:R1:W-:Y:S01]  /*3d10*/  SYNCS.ARRIVE.TRANS64.A1T0 RZ, [R64+UR47], RZ ;  /* 0x000000ff40ff79a7 */ /* 0x0003e2000810002f */
[----:B------:R-:W-:Y:S01]  /*3d20*/  PRMT R0, RZ, 0x7610, R0 ;  /* 0x00007610ff007816 */ /* 0x000fe20000000000 */
[----:B------:R-:W-:Y:S02]  /*3d30*/  IMAD.MOV.U32 R19, RZ, RZ, -0x1 ;  /* 0xffffffffff137424 */ /* 0x000fe400078e00ff */
[----:B------:R-:W-:Y:S01]  /*3d40*/  IMAD.MOV.U32 R22, RZ, RZ, -0x1 ;  /* 0xffffffffff167424 */ /* 0x000fe200078e00ff */
[----:B--2---:R-:W-:-:S04]  /*3d50*/  LEA R18, P0, R2, R18, 0x1 ;  /* 0x0000001202127211 */ /* 0x004fc800078008ff */
[----:B------:R-:W-:Y:S01]  /*3d60*/  LEA.HI.X R17, R2, R17, R23, 0x1, P0 ;  /* 0x0000001102117211 */ /* 0x000fe200000f0c17 */
[----:B------:R-:W-:Y:S01]  /*3d70*/  IMAD.MOV.U32 R2, RZ, RZ, -0x1 ;  /* 0xffffffffff027424 */ /* 0x000fe200078e00ff */
[----:B------:R-:W-:-:S04]  /*3d80*/  ISETP.GE.U32.AND P0, PT, R18, UR4, PT ;  /* 0x0000000412007c0c */ /* 0x000fc8000bf06070 */
[----:B------:R-:W-:-:S13]  /*3d90*/  ISETP.GE.U32.AND.EX P0, PT, R17, UR5, PT, P0 ;  /* 0x0000000511007c0c */ /* 0x000fda000bf06100 */
[----:B-1----:R-:W-:Y:S05]  /*3da0*/  @P0 BRA `(.L_x_95) ;  /* 0x0000000400700947 */ /* 0x002fea0003800000 */
[----:B0--3--:R-:W0:Y:S01]  /*3db0*/  S2R R10, SR_CTAID.X ;  /* 0x00000000000a7919 */ /* 0x009e220000002500 */
[----:B----4-:R-:W1:Y:S01]  /*3dc0*/  LDC.64 R8, c[0x0][0x628] ;  /* 0x00018a00ff087b82 */ /* 0x010e620000000a00 */
[----:B------:R-:W-:Y:S01]  /*3dd0*/  ULDC UR4, c[0x0][0x150] ;  /* 0x0000540000047ab9 */ /* 0x000fe20000000800 */
[----:B------:R-:W-:Y:S01]  /*3de0*/  IMAD.MOV.U32 R6, RZ, RZ, R18 ;  /* 0x000000ffff067224 */ /* 0x000fe200078e0012 */
[----:B------:R-:W2:Y:S01]  /*3df0*/  S2R R20, SR_CTAID.Y ;  /* 0x0000000000147919 */ /* 0x000ea20000002600 */
[----:B------:R-:W-:-:S04]  /*3e00*/  IMAD.MOV.U32 R7, RZ, RZ, R17 ;  /* 0x000000ffff077224 */ /* 0x000fc800078e0011 */
[----:B------:R-:W3:Y:S08]  /*3e10*/  LDC R15, c[0x0][0x144] ;  /* 0x00005100ff0f7b82 */ /* 0x000ef00000000800 */
[----:B------:R-:W4:Y:S08]  /*3e20*/  LDC R0, c[0x0][0x630] ;  /* 0x00018c00ff007b82 */ /* 0x000f300000000800 */
[----:B------:R-:W2:Y:S01]  /*3e30*/  LDC.64 R12, c[0x0][0x620] ;  /* 0x00018800ff0c7b82 */ /* 0x000ea20000000a00 */
[----:B-1----:R-:W-:-:S04]  /*3e40*/  ISETP.NE.U32.AND P0, PT, R8, RZ, PT ;  /* 0x000000ff0800720c */ /* 0x002fc80003f05070 */
[----:B------:R-:W-:Y:S02]  /*3e50*/  ISETP.NE.AND.EX P0, PT, R9, RZ, PT, P0 ;  /* 0x000000ff0900720c */ /* 0x000fe40003f05300 */
[----:B0-----:R-:W-:-:S05]  /*3e60*/  I2FP.F32.U32 R2, R10 ;  /* 0x0000000a00027245 */ /* 0x001fca0000201000 */
[----:B------:R-:W-:-:S04]  /*3e70*/  FMUL R2, R2, UR4 ;  /* 0x0000000402027c20 */ /* 0x000fc80008400000 */
[----:B------:R0:W1:Y:S02]  /*3e80*/  F2I.U32.TRUNC.NTZ R14, R2 ;  /* 0x00000002000e7305 */ /* 0x000064000020f000 */
[----:B---34-:R-:W-:Y:S05]  /*3e90*/  @!P0 BRA `(.L_x_96) ;  /* 0x0000000000288947 */ /* 0x018fea0003800000 */
[----:B------:R-:W3:Y:S02]  /*3ea0*/  LDC R3, c[0x0][0x634] ;  /* 0x00018d00ff037b82 */ /* 0x000ee40000000800 */
[----:B---3--:R-:W-:-:S05]  /*3eb0*/  IADD3 R7, P0, R18, R3, RZ ;  /* 0x0000000312077210 */ /* 0x008fca0007f1e0ff */
[----:B------:R-:W-:-:S04]  /*3ec0*/  IMAD.X R11, RZ, RZ, R17, P0 ;  /* 0x000000ffff0b7224 */ /* 0x000fc800000e0611 */
[----:B0-----:R-:W-:-:S04]  /*3ed0*/  IMAD.WIDE.U32 R2, R11, R8, RZ ;  /* 0x000000080b027225 */ /* 0x001fc800078e00ff */
[----:B------:R-:W-:-:S04]  /*3ee0*/  IMAD.WIDE.U32 R4, P0, R7, R9, R2 ;  /* 0x0000000907047225 */ /* 0x000fc80007800002 */
[----:B------:R-:W-:-:S04]  /*3ef0*/  IMAD.WIDE.U32 R2, R7, R8, RZ ;  /* 0x0000000807027225 */ /* 0x000fc800078e00ff */
[----:B------:R-:W-:Y:S01]  /*3f00*/  IMAD.X R7, RZ, RZ, RZ, P0 ;  /* 0x000000ffff077224 */ /* 0x000fe200000e06ff */
[----:B------:R-:W-:Y:S01]  /*3f10*/  IADD3 RZ, P0, R3, R4, RZ ;  /* 0x0000000403ff7210 */ /* 0x000fe20007f1e0ff */
[----:B------:R-:W-:-:S04]  /*3f20*/  IMAD.MOV.U32 R6, RZ, RZ, R5 ;  /* 0x000000ffff067224 */ /* 0x000fc800078e0005 */
[----:B------:R-:W-:-:S08]  /*3f30*/  IMAD.WIDE.U32.X R6, R11, R9, R6, P0 ;  /* 0x000000090b067225 */ /* 0x000fd000000e0406 */
.L_x_96:
[----:B------:R-:W3:Y:S01]  /*3f40*/  LDC.64 R26, c[0x0][0x640] ;  /* 0x00019000ff1a7b82 */ /* 0x000ee20000000a00 */
[-C--:B------:R-:W-:Y:S01]  /*3f50*/  SHF.R.U64 R11, R6, R0.reuse, R7 ;  /* 0x00000000060b7219 */ /* 0x080fe20000001207 */
[----:B------:R-:W-:Y:S01]  /*3f60*/  IMAD.MOV.U32 R19, RZ, RZ, R17 ;  /* 0x000000ffff137224 */ /* 0x000fe200078e0011 */
[----:B------:R-:W-:Y:S01]  /*3f70*/  SHF.R.U32.HI R0, RZ, R0, R7 ;  /* 0x00000000ff007219 */ /* 0x000fe20000011607 */
[----:B-1----:R-:W-:Y:S01]  /*3f80*/  IMAD.MOV R14, RZ, RZ, -R14 ;  /* 0x000000ffff0e7224 */ /* 0x002fe200078e0a0e */
[----:B------:R-:W-:Y:S01]  /*3f90*/  IADD3 R5, P0, RZ, -R11, RZ ;  /* 0x8000000bff057210 */ /* 0x000fe20007f1e0ff */
[----:B------:R-:W-:Y:S01]  /*3fa0*/  ULDC UR4, c[0x0][0x154] ;  /* 0x0000550000047ab9 */ /* 0x000fe20000000800 */
[----:B------:R-:W-:Y:S01]  /*3fb0*/  IMAD.MOV.U32 R7, RZ, RZ, 0x1 ;  /* 0x00000001ff077424 */ /* 0x000fe200078e00ff */
[----:B------:R-:W1:Y:S01]  /*3fc0*/  LDC R4, c[0x0][0x618] ;  /* 0x00018600ff047b82 */ /* 0x000e620000000800 */
[----:B------:R-:W-:Y:S02]  /*3fd0*/  IMAD R22, R15, R14, R10 ;  /* 0x0000000e0f167224 */ /* 0x000fe400078e020a */
[----:B------:R-:W-:-:S04]  /*3fe0*/  IMAD.X R3, RZ, RZ, ~R0, P0 ;  /* 0x000000ffff037224 */ /* 0x000fc800000e0e00 */
[-C--:B--2---:R-:W-:Y:S01]  /*3ff0*/  IMAD R0, R3, R12.reuse, RZ ;  /* 0x0000000c03007224 */ /* 0x084fe200078e02ff */
[----:B------:R-:W2:Y:S01]  /*4000*/  LDC R6, c[0x0][0x608] ;  /* 0x00018200ff067b82 */ /* 0x000ea20000000800 */
[----:B0-----:R-:W-:-:S04]  /*4010*/  IMAD.WIDE.U32 R2, R5, R12, R18 ;  /* 0x0000000c05027225 */ /* 0x001fc800078e0012 */
[----:B------:R-:W-:Y:S01]  /*4020*/  IMAD R5, R5, R13, R0 ;  /* 0x0000000d05057224 */ /* 0x000fe200078e0200 */
[----:B------:R-:W-:Y:S02]  /*4030*/  I2FP.F32.U32 R0, R20 ;  /* 0x0000001400007245 */ /* 0x000fe40000201000 */
[----:B------:R-:W0:Y:S01]  /*4040*/  LDC R24, c[0x0][0x658] ;  /* 0x00019600ff187b82 */ /* 0x000e220000000800 */
[----:B------:R-:W-:Y:S01]  /*4050*/  IMAD.IADD R3, R3, 0x1, R5 ;  /* 0x0000000103037824 */ /* 0x000fe200078e0205 */
[----:B---3--:R-:W-:Y:S01]  /*4060*/  ISETP.NE.U32.AND P0, PT, R26, RZ, PT ;  /* 0x000000ff1a00720c */ /* 0x008fe20003f05070 */
[----:B------:R-:W-:Y:S01]  /*4070*/  FMUL R0, R0, UR4 ;  /* 0x0000000400007c20 */ /* 0x000fe20008400000 */
[----:B------:R-:W-:Y:S02]  /*4080*/  IMAD.MOV.U32 R5, RZ, RZ, -0x1 ;  /* 0xffffffffff057424 */ /* 0x000fe400078e00ff */
[----:B------:R-:W-:Y:S01]  /*4090*/  ISETP.NE.AND.EX P0, PT, R27, RZ, PT, P0 ;  /* 0x000000ff1b00720c */ /* 0x000fe20003f05300 */
[----:B------:R3:W4:Y:S01]  /*40a0*/  F2I.U32.TRUNC.NTZ R12, R0 ;  /* 0x00000000000c7305 */ /* 0x000722000020f000 */
[----:B------:R-:W3:Y:S01]  /*40b0*/  LDC R15, c[0x0][0x148] ;  /* 0x00005200ff0f7b82 */ /* 0x000ee20000000800 */
[----:B-1----:R-:W-:-:S02]  /*40c0*/  SHF.R.U64 R10, R2, R4, R3 ;  /* 0x00000004020a7219 */ /* 0x002fc40000001203 */
[----:B------:R-:W-:-:S05]  /*40d0*/  SHF.R.U32.HI R3, RZ, R4, R3 ;  /* 0x00000004ff037219 */ /* 0x000fca0000011603 */
[----:B------:R-:W1:Y:S01]  /*40e0*/  LDC R14, c[0x0][0x600] ;  /* 0x00018000ff0e7b82 */ /* 0x000e620000000800 */
[-CC-:B--2---:R-:W-:Y:S02]  /*40f0*/  SHF.R.U64 R8, R10, R6.reuse, R3.reuse ;  /* 0x000000060a087219 */ /* 0x184fe40000001203 */
[----:B------:R-:W-:-:S05]  /*4100*/  SHF.R.U32.HI R3, RZ, R6, R3 ;  /* 0x00000006ff037219 */ /* 0x000fca0000011603 */
[----:B------:R-:W2:Y:S01]  /*4110*/  LDC R21, c[0x0][0x648] ;  /* 0x00019200ff157b82 */ /* 0x000ea20000000800 */
[-CC-:B0-----:R-:W-:Y:S02]  /*4120*/  SHF.R.U64 R13, R8, R24.reuse, R3.reuse ;  /* 0x00000018080d7219 */ /* 0x181fe40000001203 */
[-C--:B------:R-:W-:Y:S02]  /*4130*/  SHF.L.U32 R5, R5, R24.reuse, RZ ;  /* 0x0000001805057219 */ /* 0x080fe400000006ff */
[-C--:B------:R-:W-:Y:S01]  /*4140*/  SHF.R.U32.HI R3, RZ, R24.reuse, R3 ;  /* 0x00000018ff037219 */ /* 0x080fe20000011603 */
[----:B------:R-:W-:Y:S01]  /*4150*/  IMAD.MOV.U32 R2, RZ, RZ, R13 ;  /* 0x000000ffff027224 */ /* 0x000fe200078e000d */
[----:B------:R-:W-:Y:S01]  /*4160*/  SHF.L.U32 R24, R7, R24, RZ ;  /* 0x0000001807187219 */ /* 0x000fe200000006ff */
[----:B------:R-:W0:Y:S01]  /*4170*/  LDC R25, c[0x0][0x638] ;  /* 0x00018e00ff197b82 */ /* 0x000e220000000800 */
[----:B------:R-:W-:-:S07]  /*4180*/  LOP3.LUT R19, RZ, R5, RZ, 0x33, !PT ;  /* 0x00000005ff137212 */ /* 0x000fce00078e33ff */
[----:B------:R-:W0:Y:S01]  /*4190*/  LDC R28, c[0x0][0x610] ;  /* 0x00018400ff1c7b82 */ /* 0x000e220000000800 */
[----:B----4-:R-:W-:Y:S05]  /*41a0*/  @!P0 BRA `(.L_x_97) ;  /* 0x0000000000288947 */ /* 0x010fea0003800000 */
[----:B---3--:R-:W3:Y:S02]  /*41b0*/  LDC R0, c[0x0][0x64c] ;  /* 0x00019300ff007b82 */ /* 0x008ee40000000800 */
[----:B---3--:R-:W-:-:S05]  /*41c0*/  IADD3 R7, P0, R13, R0, RZ ;  /* 0x000000000d077210 */ /* 0x008fca0007f1e0ff */
        /* <DEDUP_REMOVED lines=8> */
.L_x_97:
[----:B------:R-:W4:Y:S01]  /*4250*/  LDC R4, c[0x0][0x65c] ;  /* 0x00019700ff047b82 */ /* 0x000f220000000800 */
[----:B--23--:R-:W-:Y:S01]  /*4260*/  SHF.R.U64 R0, R2, R21, R3 ;  /* 0x0000001502007219 */ /* 0x00cfe20000001203 */
[----:B-1----:R-:W-:Y:S01]  /*4270*/  VIADD R3, R14, 0xffffffff ;  /* 0xffffffff0e037836 */ /* 0x002fe20000000000 */
[----:B------:R-:W-:Y:S01]  /*4280*/  LOP3.LUT R19, R8, R19, RZ, 0xc0, !PT ;  /* 0x0000001308137212 */ /* 0x000fe200078ec0ff */
[----:B------:R-:W-:Y:S02]  /*4290*/  IMAD.MOV R12, RZ, RZ, -R12 ;  /* 0x000000ffff0c7224 */ /* 0x000fe400078e0a0c */
[----:B------:R-:W-:Y:S01]  /*42a0*/  IMAD.MOV R2, RZ, RZ, -R0 ;  /* 0x000000ffff027224 */ /* 0x000fe200078e0a00 */
[----:B------:R-:W-:Y:S01]  /*42b0*/  LOP3.LUT R3, R10, R3, RZ, 0xc0, !PT ;  /* 0x000000030a037212 */ /* 0x000fe200078ec0ff */
[----:B------:R-:W-:Y:S02]  /*42c0*/  IMAD R19, R24, R0, R19 ;  /* 0x0000000018137224 */ /* 0x000fe400078e0213 */
[----:B0-----:R-:W-:-:S04]  /*42d0*/  IMAD R0, R2, R25, R13 ;  /* 0x0000001902007224 */ /* 0x001fc800078e020d */
[----:B------:R-:W-:Y:S01]  /*42e0*/  IMAD R2, R0, R14, R3 ;  /* 0x0000000e00027224 */ /* 0x000fe200078e0203 */
[----:B----4-:R-:W-:Y:S01]  /*42f0*/  ISETP.NE.AND P0, PT, R4, 0x1, PT ;  /* 0x000000010400780c */ /* 0x010fe20003f05270 */
[----:B------:R-:W-:-:S05]  /*4300*/  IMAD.MOV.U32 R4, RZ, RZ, 0x1 ;  /* 0x00000001ff047424 */ /* 0x000fca00078e00ff */
[----:B------:R-:W-:-:S07]  /*4310*/  PRMT R0, R4, 0x7610, R0 ;  /* 0x0000761004007816 */ /* 0x000fce0000000000 */
[----:B------:R-:W-:-:S04]  /*4320*/  @P0 IMAD R22, R15, R12, R20 ;  /* 0x0000000c0f160224 */ /* 0x000fc800078e0214 */
[----:B------:R-:W-:-:S05]  /*4330*/  IMAD R19, R19, R28, R22 ;  /* 0x0000001c13137224 */ /* 0x000fca00078e0216 */
[----:B------:R-:W-:Y:S02]  /*4340*/  SEL R22, R2, R19, !P0 ;  /* 0x0000001302167207 */ /* 0x000fe40004000000 */
[----:B------:R-:W-:Y:S01]  /*4350*/  SEL R19, R19, R2, !P0 ;  /* 0x0000000213137207 */ /* 0x000fe20004000000 */
[----:B------:R-:W-:-:S07]  /*4360*/  IMAD.MOV.U32 R2, RZ, RZ, R11 ;  /* 0x000000ffff027224 */ /* 0x000fce00078e000b */
.L_x_95:
[----:B------:R-:W-:Y:S02]  /*4370*/  LOP3.LUT P0, RZ, R0, 0xff, RZ, 0xc0, !PT ;  /* 0x000000ff00ff7812 */ /* 0x000fe4000780c0ff */
[----:B------:R-:W-:-:S11]  /*4380*/  LOP3.LUT R73, R73, 0x1, RZ, 0x3c, !PT ;  /* 0x0000000149497812 */ /* 0x000fd600078e3cff */
[----:B------:R-:W-:Y:S05]  /*4390*/  @P0 BRA `(.L_x_98) ;  /* 0xffffffd000540947 */ /* 0x000fea000383ffff */
[----:B------:R-:W-:Y:S05]  /*43a0*/  EXIT ;  /* 0x000000000000794d */ /* 0x000fea0003800000 */
.L_x_13:
[----:B------:R-:W-:-:S08]  /*43b0*/  ISETP.NE.AND P0, PT, R0, RZ, PT ;  /* 0x000000ff0000720c */ /* 0x000fd00003f05270 */
[----:B0-----:R-:W0:-:S00]  /*43c0*/  USETMAXREG.DEALLOC.CTAPOOL 0x28 ;  /* 0x00000028000079c8 */ /* 0x001e0000080e0500 */
[----:B------:R-:W-:Y:S05]  /*43d0*/  @P0 EXIT ;  /* 0x000000000000094d */ /* 0x000fea0003800000 */
[----:B0-----:R-:W-:Y:S01]  /*43e0*/  LOP3.LUT P0, RZ, R8, 0xff, RZ, 0xc0, !PT ;  /* 0x000000ff08ff7812 */ /* 0x001fe2000780c0ff */
[----:B------:R-:W-:Y:S02]  /*43f0*/  IMAD.MOV.U32 R0, RZ, RZ, 0x1 ;  /* 0x00000001ff007424 */ /* 0x000fe400078e00ff */
[----:B------:R-:W-:-:S10]  /*4400*/  IMAD.MOV.U32 R7, RZ, RZ, RZ ;  /* 0x000000ffff077224 */ /* 0x000fd400078e00ff */
[----:B------:R-:W-:Y:S05]  /*4410*/  @!P0 BRA `(.L_x_99) ;  /* 0x0000000c00148947 */ /* 0x000fea0003800000 */
[----:B------:R-:W-:Y:S01]  /*4420*/  LOP3.LUT P0, RZ, R4, 0x1f, RZ, 0xc0, !PT ;  /* 0x0000001f04ff7812 */ /* 0x000fe2000780c0ff */
[----:B------:R-:W-:Y:S01]  /*4430*/  ULDC UR5, c[0x0][0x658] ;  /* 0x0001960000057ab9 */ /* 0x000fe20000000800 */
[----:B------:R-:W-:Y:S01]  /*4440*/  UMOV UR6, 0xffffffff ;  /* 0xffffffff00067882 */ /* 0x000fe20000000000 */
[----:B------:R-:W-:Y:S01]  /*4450*/  BSSY B0, `(.L_x_99) ;  /* 0x00000c1000007945 */ /* 0x000fe20003800000 */
[----:B------:R-:W-:Y:S01]  /*4460*/  USHF.L.U32 UR6, UR6, UR5, URZ ;  /* 0x0000000506067299 */ /* 0x000fe2000800063f */
[C---:B------:R-:W-:Y:S01]  /*4470*/  ISETP.NE.AND P2, PT, R3.reuse, RZ, PT ;  /* 0x000000ff0300720c */ /* 0x040fe20003f45270 */
[----:B------:R-:W-:Y:S01]  /*4480*/  IMAD.MOV.U32 R8, RZ, RZ, 0x1 ;  /* 0x00000001ff087424 */ /* 0x000fe200078e00ff */
[----:B------:R-:W-:Y:S01]  /*4490*/  ISETP.NE.OR P0, PT, R3, RZ, !P0 ;  /* 0x000000ff0300720c */ /* 0x000fe20004705670 */
[----:B------:R-:W-:Y:S01]  /*44a0*/  IMAD.MOV.U32 R0, RZ, RZ, 0x1 ;  /* 0x00000001ff007424 */ /* 0x000fe200078e00ff */
[----:B------:R-:W-:Y:S01]  /*44b0*/  LOP3.LUT R6, R16, 0x2, RZ, 0xfc, !PT ;  /* 0x0000000210067812 */ /* 0x000fe200078efcff */
[----:B------:R-:W-:Y:S01]  /*44c0*/  IMAD.MOV.U32 R7, RZ, RZ, RZ ;  /* 0x000000ffff077224 */ /* 0x000fe200078e00ff */
[----:B------:R-:W-:Y:S01]  /*44d0*/  ULDC UR4, c[0x0][0x600] ;  /* 0x0001800000047ab9 */ /* 0x000fe20000000800 */
[----:B------:R-:W-:Y:S01]  /*44e0*/  UMOV UR7, 0x1 ;  /* 0x0000000100077882 */ /* 0x000fe20000000000 */
[----:B------:R-:W-:-:S02]  /*44f0*/  UIADD3 UR19, UR40, 0x1, URZ ;  /* 0x0000000128137890 */ /* 0x000fc4000fffe03f */
[----:B------:R-:W-:Y:S02]  /*4500*/  UIADD3 UR15, UR4, -0x1, URZ ;  /* 0xffffffff040f7890 */ /* 0x000fe4000fffe03f */
[----:B------:R-:W-:Y:S02]  /*4510*/  USHF.L.U32 UR17, UR7, UR5, URZ ;  /* 0x0000000507117299 */ /* 0x000fe4000800063f */
[----:B------:R-:W-:Y:S01]  /*4520*/  ULOP3.LUT UR16, URZ, UR6, URZ, 0x33, !UPT ;  /* 0x000000063f107292 */ /* 0x000fe2000f8e333f */
[----:B------:R-:W-:-:S11]  /*4530*/  ULDC.64 UR20, c[0x0][0x198] ;  /* 0x0000660000147ab9 */ /* 0x000fd60000000a00 */
.L_x_111:
[----:B------:R-:W-:-:S03]  /*4540*/  UMOV UR4, 0xffffffff ;  /* 0xffffffff00047882 */ /* 0x000fc60000000000 */
[----:B------:R-:W-:Y:S05]  /*4550*/  BRA.DIV UR4, `(.L_x_100) ;  /* 0x0000001204207947 */ /* 0x000fea000b800000 */
[----:B------:R-:W-:-:S13]  /*4560*/  ELECT P6, URZ, PT ;  /* 0x00000000003f782f */ /* 0x000fda00038c0000 */
.L_x_126:
[----:B------:R-:W0:Y:S01]  /*4570*/  LDC R3, c[0x0][0x28c] ;  /* 0x0000a300ff037b82 */ /* 0x000e220000000800 */
[----:B------:R-:W-:Y:S01]  /*4580*/  BSSY B1, `(.L_x_101) ;  /* 0x0000035000017945 */ /* 0x000fe20003800000 */
[----:B0-----:R-:W-:-:S13]  /*4590*/  ISETP.LT.OR P6, PT, R3, 0x1, !P6 ;  /* 0x000000010300780c */ /* 0x001fda00077c1670 */
[----:B------:R-:W-:Y:S05]  /*45a0*/  @P6 BRA `(.L_x_102) ;  /* 0x0000000000c86947 */ /* 0x000fea0003800000 */
[----:B------:R-:W-:Y:S02]  /*45b0*/  IMAD.SHL.U32 R22, R22, 0x40, RZ ;  /* 0x0000004016167824 */ /* 0x000fe400078e00ff */
[----:B------:R-:W-:Y:S02]  /*45c0*/  IMAD.SHL.U32 R19, R19, 0x40, RZ ;  /* 0x0000004013137824 */ /* 0x000fe400078e00ff */
[----:B------:R-:W-:Y:S02]  /*45d0*/  IMAD.MOV.U32 R12, RZ, RZ, RZ ;  /* 0x000000ffff0c7224 */ /* 0x000fe400078e00ff */
[----:B------:R-:W-:Y:S02]  /*45e0*/  IMAD.U32 R13, RZ, RZ, UR19 ;  /* 0x00000013ff0d7e24 */ /* 0x000fe4000f8e00ff */
[----:B------:R-:W-:Y:S02]  /*45f0*/  IMAD.MOV.U32 R3, RZ, RZ, R0 ;  /* 0x000000ffff037224 */ /* 0x000fe400078e0000 */
[----:B------:R-:W-:-:S07]  /*4600*/  IMAD.MOV.U32 R4, RZ, RZ, R7 ;  /* 0x000000ffff047224 */ /* 0x000fce00078e0007 */
.L_x_106:
[----:B------:R-:W0:Y:S01]  /*4610*/  S2R R10, SR_CgaCtaId ;  /* 0x00000000000a7919 */ /* 0x000e220000008800 */
[----:B------:R-:W-:Y:S01]  /*4620*/  MOV R5, 0x400 ;  /* 0x0000040000057802 */ /* 0x000fe20000000f00 */
[----:B------:R-:W1:Y:S03]  /*4630*/  @!P2 LDC R9, c[0x0][0x500] ;  /* 0x00014000ff09ab82 */ /* 0x000e660000000800 */
[----:B0-----:R-:W-:Y:S02]  /*4640*/  LEA R11, R10, R5, 0x18 ;  /* 0x000000050a0b7211 */ /* 0x001fe400078ec0ff */
[----:B------:R-:W-:-:S03]  /*4650*/  SHF.L.U32 R5, R3, 0x1f, RZ ;  /* 0x0000001f03057819 */ /* 0x000fc600000006ff */
[----:B------:R-:W-:-:S04]  /*4660*/  IMAD R10, R4, 0x8, R11 ;  /* 0x00000008040a7824 */ /* 0x000fc800078e020b */
[----:B------:R-:W0:Y:S02]  /*4670*/  SYNCS.PHASECHK.TRANS64.TRYWAIT P1, [R10+URZ+0x30], R5 ;  /* 0x000030050a0075a7 */ /* 0x000e24000802017f */
[----:B01----:R-:W-:Y:S05]  /*4680*/  @!P1 BRA `(.L_x_103) ;  /* 0x0000000c00f49947 */ /* 0x003fea0003800000 */
.L_x_127:
[----:B0-----:R-:W-:Y:S01]  /*4690*/  PRMT R5, R6, 0x9910, RZ ;  /* 0x0000991006057816 */ /* 0x001fe200000000ff */
[----:B------:R0:W-:Y:S03]  /*46a0*/  @!P2 SYNCS.ARRIVE.TRANS64 RZ, [R10+URZ], R9 ;  /* 0x000000090affa9a7 */ /* 0x0001e6000800003f */
[----:B------:R-:W-:-:S13]  /*46b0*/  ISETP.NE.AND P1, PT, R5, 0x2, PT ;  /* 0x000000020500780c */ /* 0x000fda0003f25270 */
[----:B0-----:R-:W-:Y:S05]  /*46c0*/  @P1 BRA `(.L_x_104) ;  /* 0x0000000000041947 */ /* 0x001fea0003800000 */
[----:B------:R-:W-:Y:S01]  /*46d0*/  BPT.TRAP 0x1 ;  /* 0x000000040000795c */ /* 0x000fe20000300000 */
.L_x_104:
[----:B------:R-:W-:Y:S05]  /*46e0*/  @P0 BRA `(.L_x_105) ;  /* 0x0000000000040947 */ /* 0x000fea0003800000 */
[----:B------:R-:W-:Y:S01]  /*46f0*/  BPT.TRAP 0x1 ;  /* 0x000000040000795c */ /* 0x000fe20000300000 */
.L_x_105:
[----:B------:R-:W-:Y:S01]  /*4700*/  IMAD R11, R4, 0x2000, R11 ;  /* 0x00002000040b7824 */ /* 0x000fe200078e020b */
[----:B------:R-:W-:Y:S01]  /*4710*/  R2UR UR9, R10 ;  /* 0x000000000a0972ca */ /* 0x000fe200000e0000 */
[----:B------:R-:W-:Y:S01]  /*4720*/  VIADD R13, R13, 0xffffffff ;  /* 0xffffffff0d0d7836 */ /* 0x000fe20000000000 */
[----:B------:R-:W-:Y:S01]  /*4730*/  UIADD3 UR4, UP0, UR20, 0xf0, URZ ;  /* 0x000000f014047890 */ /* 0x000fe2000ff1e03f */
[----:B------:R-:W-:Y:S01]  /*4740*/  R2UR UR11, R19 ;  /* 0x00000000130b72ca */ /* 0x000fe200000e0000 */
[----:B------:R-:W-:Y:S01]  /*4750*/  UIADD3 UR22, UP1, UR20, 0x1f0, URZ ;  /* 0x000001f014167890 */ /* 0x000fe2000ff3e03f */
[----:B------:R-:W-:Y:S01]  /*4760*/  R2UR UR8, R11 ;  /* 0x000000000b0872ca */ /* 0x000fe200000e0000 */
[----:B------:R-:W-:Y:S01]  /*4770*/  UIADD3.X UR5, URZ, UR21, URZ, UP0, !UPT ;  /* 0x000000153f057290 */ /* 0x000fe200087fe43f */
[----:B------:R-:W-:Y:S01]  /*4780*/  R2UR UR10, R12 ;  /* 0x000000000c0a72ca */ /* 0x000fe200000e0000 */
[----:B------:R-:W-:Y:S01]  /*4790*/  VIADD R4, R4, 0x1 ;  /* 0x0000000104047836 */ /* 0x000fe20000000000 */
[----:B------:R-:W-:Y:S01]  /*47a0*/  R2UR UR12, R2 ;  /* 0x00000000020c72ca */ /* 0x000fe200000e0000 */
[----:B------:R-:W-:Y:S01]  /*47b0*/  UIADD3.X UR23, URZ, UR21, URZ, UP1, !UPT ;  /* 0x000000153f177290 */ /* 0x000fe20008ffe43f */
[----:B------:R-:W-:Y:S01]  /*47c0*/  R2UR UR18, R22 ;  /* 0x00000000161272ca */ /* 0x000fe200000e0000 */
[----:B------:R-:W-:Y:S01]  /*47d0*/  UMOV UR6, 0x0 ;  /* 0x0000000000067882 */ /* 0x000fe20000000000 */
[----:B------:R-:W-:Y:S01]  /*47e0*/  ISETP.GT.AND P3, PT, R13, 0x1, PT ;  /* 0x000000010d00780c */ /* 0x000fe20003f64270 */
[----:B------:R-:W-:Y:S01]  /*47f0*/  UMOV UR7, 0x10000000 ;  /* 0x1000000000077882 */ /* 0x000fe20000000000 */
[----:B------:R-:W-:Y:S01]  /*4800*/  ISETP.NE.AND P1, PT, R4, 0x6, PT ;  /* 0x000000060400780c */ /* 0x000fe20003f25270 */
[----:B------:R-:W-:-:S02]  /*4810*/  VIADD R12, R12, 0x20 ;  /* 0x000000200c0c7836 */ /* 0x000fc40000000000 */
[----:B------:R-:W-:Y:S01]  /*4820*/  UIADD3 UR13, UR8, 0x180, URZ ;  /* 0x00000180080d7890 */ /* 0x000fe2000fffe03f */
[----:B------:R-:W-:Y:S01]  /*4830*/  SEL R10, RZ, 0x1, P1 ;  /* 0x00000001ff0a7807 */ /* 0x000fe20000800000 */
[----:B------:R-:W-:Y:S01]  /*4840*/  UIADD3 UR14, UR8, 0xc180, URZ ;  /* 0x0000c180080e7890 */ /* 0x000fe2000fffe03f */
[----:B------:R-:W-:Y:S02]  /*4850*/  SEL R4, R4, RZ, P1 ;  /* 0x000000ff04047207 */ /* 0x000fe40000800000 */
[----:B------:R-:W-:Y:S02]  /*4860*/  LOP3.LUT R3, R3, R10, RZ, 0x3c, !PT ;  /* 0x0000000a03037212 */ /* 0x000fe400078e3cff */
[----:B------:R-:W-:Y:S02]  /*4870*/  UMOV UR8, UR13 ;  /* 0x0000000d00087c82 */ /* 0x000fe40008000000 */
[----:B------:R0:W-:Y:S02]  /*4880*/  UTMALDG.3D [UR8], [UR4], desc[UR6] ;  /* 0x00000608040075b4 */ /* 0x0001e40008011000 */
[----:B0-----:R-:W-:Y:S01]  /*4890*/  UMOV UR8, UR14 ;  /* 0x0000000e00087c82 */ /* 0x001fe20008000000 */
[----:B------:R-:W-:-:S02]  /*48a0*/  UMOV UR11, UR18 ;  /* 0x00000012000b7c82 */ /* 0x000fc40008000000 */
[----:B------:R0:W-:Y:S02]  /*48b0*/  UTMALDG.3D [UR8], [UR22], desc[UR6] ;  /* 0x00000608160075b4 */ /* 0x0001e40008011000 */
[----:B0-----:R-:W-:Y:S05]  /*48c0*/  @P3 BRA `(.L_x_106) ;  /* 0xfffffffc00503947 */ /* 0x001fea000383ffff */
.L_x_102:
[----:B------:R-:W-:Y:S05]  /*48d0*/  BSYNC B1 ;  /* 0x0000000000017941 */ /* 0x000fea0003800000 */
.L_x_101:
[----:B------:R-:W2:Y:S01]  /*48e0*/  LDL.64 R10, [R1] ;  /* 0x00000000010a7983 */ /* 0x000ea20000100a00 */
[----:B------:R-:W-:Y:S01]  /*48f0*/  LOP3.LUT P4, RZ, R8, 0xff, RZ, 0xc0, !PT ;  /* 0x000000ff08ff7812 */ /* 0x000fe2000788c0ff */
[----:B------:R-:W-:Y:S01]  /*4900*/  VIADD R4, R7, UR40 ;  /* 0x0000002807047c36 */ /* 0x000fe20008000000 */
[----:B------:R-:W-:Y:S01]  /*4910*/  ULDC.64 UR4, c[0x0][0x650] ;  /* 0x0001940000047ab9 */ /* 0x000fe20000000a00 */
[----:B------:R-:W-:Y:S01]  /*4920*/  IMAD.U32 R7, RZ, RZ, UR40 ;  /* 0x00000028ff077e24 */ /* 0x000fe2000f8e00ff */
[----:B------:R-:W-:Y:S01]  /*4930*/  UISETP.GE.U32.AND UP0, UPT, UR40, 0x6, UPT ;  /* 0x000000062800788c */ /* 0x000fe2000bf06070 */
[----:B------:R-:W-:Y:S01]  /*4940*/  BSSY B1, `(.L_x_107) ;  /* 0x000006f000017945 */ /* 0x000fe20003800000 */
[----:B------:R-:W-:Y:S01]  /*4950*/  ISETP.GT.U32.AND P1, PT, R4, 0x5, PT ;  /* 0x000000050400780c */ /* 0x000fe20003f24070 */
[----:B------:R-:W-:Y:S01]  /*4960*/  IMAD.MOV.U32 R19, RZ, RZ, -0x1 ;  /* 0xffffffffff137424 */ /* 0x000fe200078e00ff */
[----:B------:R-:W-:Y:S01]  /*4970*/  PRMT R8, RZ, 0x7610, R8 ;  /* 0x00007610ff087816 */ /* 0x000fe20000000008 */
[----:B------:R-:W-:Y:S01]  /*4980*/  IMAD.MOV.U32 R22, RZ, RZ, -0x1 ;  /* 0xffffffffff167424 */ /* 0x000fe200078e00ff */
[----:B------:R-:W-:-:S02]  /*4990*/  ISETP.LT.U32.AND P1, PT, R7, 0x6, P1 ;  /* 0x000000060700780c */ /* 0x000fc40000f21070 */
[----:B------:R-:W-:Y:S01]  /*49a0*/  PLOP3.LUT P3, PT, PT, PT, UP0, 0x80, 0x0 ;  /* 0x000000000000781c */ /* 0x000fe20003f6f008 */
[----:B------:R-:W0:Y:S01]  /*49b0*/  @P4 S2R R3, SR_CgaCtaId ;  /* 0x0000000000034919 */ /* 0x000e220000008800 */
[----:B------:R-:W-:-:S04]  /*49c0*/  @P4 MOV R2, 0x400 ;  /* 0x0000040000024802 */ /* 0x000fc80000000f00 */
[----:B0-----:R-:W-:Y:S01]  /*49d0*/  @P4 LEA R5, R3, R2, 0x18 ;  /* 0x0000000203054211 */ /* 0x001fe200078ec0ff */
[----:B------:R-:W-:-:S03]  /*49e0*/  IMAD.WIDE.U32 R2, R4, -0x55555555, RZ ;  /* 0xaaaaaaab04027825 */ /* 0x000fc600078e00ff */
[----:B------:R0:W-:Y:S01]  /*49f0*/  @P4 SYNCS.ARRIVE.TRANS64.A1T0 RZ, [R5+URZ+0x98], RZ ;  /* 0x000098ff05ff49a7 */ /* 0x0001e2000810003f */
[----:B------:R-:W-:Y:S01]  /*4a00*/  IMAD.MOV.U32 R2, RZ, RZ, -0x1 ;  /* 0xffffffffff027424 */ /* 0x000fe200078e00ff */
[----:B0-----:R-:W-:Y:S02]  /*4a10*/  SHF.R.U32.HI R5, RZ, 0x2, R3 ;  /* 0x00000002ff057819 */ /* 0x001fe40000011603 */
[----:B------:R-:W-:-:S03]  /*4a20*/  SEL R3, RZ, 0x1, !P1 ;  /* 0x00000001ff037807 */ /* 0x000fc60004800000 */
[----:B------:R-:W-:Y:S01]  /*4a30*/  IMAD R7, R5, -0x6, R4 ;  /* 0xfffffffa05077824 */ /* 0x000fe200078e0204 */
[----:B------:R-:W-:Y:S02]  /*4a40*/  LOP3.LUT R0, R0, R3, RZ, 0x3c, !PT ;  /* 0x0000000300007212 */ /* 0x000fe400078e3cff */
[----:B------:R-:W-:Y:S02]  /*4a50*/  PRMT R3, RZ, 0x7610, R3 ;  /* 0x00007610ff037816 */ /* 0x000fe40000000003 */
[----:B------:R-:W-:Y:S02]  /*4a60*/  @P3 LOP3.LUT R0, R0, 0x1, R5, 0x78, !PT ;  /* 0x0000000100003812 */ /* 0x000fe400078e7805 */
[----:B--2---:R-:W-:-:S04]  /*4a70*/  IADD3 R18, P4, R18, R10, RZ ;  /* 0x0000000a12127210 */ /* 0x004fc80007f9e0ff */
[----:B------:R-:W-:Y:S01]  /*4a80*/  ISETP.GE.U32.AND P1, PT, R18, UR4, PT ;  /* 0x0000000412007c0c */ /* 0x000fe2000bf26070 */
[----:B------:R-:W-:-:S05]  /*4a90*/  IMAD.X R17, R17, 0x1, R23, P4 ;  /* 0x0000000111117824 */ /* 0x000fca00020e0617 */
[----:B------:R-:W-:-:S13]  /*4aa0*/  ISETP.GE.U32.AND.EX P1, PT, R17, UR5, PT, P1 ;  /* 0x0000000511007c0c */ /* 0x000fda000bf26110 */
[----:B------:R-:W-:Y:S05]  /*4ab0*/  @P1 BRA `(.L_x_108) ;  /* 0x00000004005c1947 */ /* 0x000fea0003800000 */
[----:B------:R-:W0:Y:S01]  /*4ac0*/  S2R R11, SR_CTAID.X ;  /* 0x00000000000b7919 */ /* 0x000e220000002500 */
[----:B------:R-:W-:Y:S01]  /*4ad0*/  ULDC.64 UR4, c[0x0][0x628] ;  /* 0x00018a0000047ab9 */ /* 0x000fe20000000a00 */
[----:B------:R-:W1:Y:S01]  /*4ae0*/  LDC R12, c[0x0][0x144] ;  /* 0x00005100ff0c7b82 */ /* 0x000e620000000800 */
[----:B------:R-:W-:Y:S01]  /*4af0*/  ISETP.NE.U32.AND P1, PT, RZ, UR4, PT ;  /* 0x00000004ff007c0c */ /* 0x000fe2000bf25070 */
[----:B------:R-:W2:Y:S01]  /*4b00*/  S2R R9, SR_CTAID.Y ;  /* 0x0000000000097919 */ /* 0x000ea20000002600 */
[----:B------:R-:W-:Y:S01]  /*4b10*/  ULDC UR6, c[0x0][0x150] ;  /* 0x0000540000067ab9 */ /* 0x000fe20000000800 */
[----:B------:R-:W-:Y:S01]  /*4b20*/  ULDC UR7, c[0x0][0x630] ;  /* 0x00018c0000077ab9 */ /* 0x000fe20000000800 */
[----:B------:R-:W-:Y:S01]  /*4b30*/  ISETP.NE.AND.EX P1, PT, RZ, UR5, PT, P1 ;  /* 0x00000005ff007c0c */ /* 0x000fe2000bf25310 */
[----:B------:R-:W-:Y:S01]  /*4b40*/  IMAD.MOV.U32 R2, RZ, RZ, R18 ;  /* 0x000000ffff027224 */ /* 0x000fe200078e0012 */
[----:B0-----:R-:W-:-:S05]  /*4b50*/  I2FP.F32.U32 R3, R11 ;  /* 0x0000000b00037245 */ /* 0x001fca0000201000 */
[----:B------:R-:W-:Y:S01]  /*4b60*/  FMUL R14, R3, UR6 ;  /* 0x00000006030e7c20 */ /* 0x000fe20008400000 */
[----:B------:R-:W-:-:S05]  /*4b70*/  IMAD.MOV.U32 R3, RZ, RZ, R17 ;  /* 0x000000ffff037224 */ /* 0x000fca00078e0011 */
[----:B--2---:R-:W-:Y:S05]  /*4b80*/  @!P1 BRA `(.L_x_109) ;  /* 0x0000000000289947 */ /* 0x004fea0003800000 */
[----:B------:R-:W-:Y:S02]  /*4b90*/  ULDC UR6, c[0x0][0x634] ;  /* 0x00018d0000067ab9 */ /* 0x000fe40000000800 */
[----:B------:R-:W-:-:S05]  /*4ba0*/  IADD3 R3, P1, R18, UR6, RZ ;  /* 0x0000000612037c10 */ /* 0x000fca000ff3e0ff */
[----:B------:R-:W-:-:S04]  /*4bb0*/  IMAD.X R13, RZ, RZ, R17, P1 ;  /* 0x000000ffff0d7224 */ /* 0x000fc800008e0611 */
[----:B------:R-:W-:-:S04]  /*4bc0*/  IMAD.WIDE.U32 R4, R13, UR4, RZ ;  /* 0x000000040d047c25 */ /* 0x000fc8000f8e00ff */
[----:B------:R-:W-:-:S04]  /*4bd0*/  IMAD.WIDE.U32 R4, P1, R3, UR5, R4 ;  /* 0x0000000503047c25 */ /* 0x000fc8000f820004 */
[----:B------:R-:W-:-:S04]  /*4be0*/  IMAD.WIDE.U32 R2, R3, UR4, RZ ;  /* 0x0000000403027c25 */ /* 0x000fc8000f8e00ff */
[----:B------:R-:W-:Y:S01]  /*4bf0*/  IMAD.MOV.U32 R2, RZ, RZ, R5 ;  /* 0x000000ffff027224 */ /* 0x000fe200078e0005 */
[----:B------:R-:W-:Y:S01]  /*4c00*/  IADD3 RZ, P3, R3, R4, RZ ;  /* 0x0000000403ff7210 */ /* 0x000fe20007f7e0ff */
[----:B------:R-:W-:-:S04]  /*4c10*/  IMAD.X R3, RZ, RZ, RZ, P1 ;  /* 0x000000ffff037224 */ /* 0x000fc800008e06ff */
[----:B------:R-:W-:-:S08]  /*4c20*/  IMAD.WIDE.U32.X R2, R13, UR5, R2, P3 ;  /* 0x000000050d027c25 */ /* 0x000fd000098e0402 */
.L_x_109:
[--C-:B------:R-:W-:Y:S01]  /*4c30*/  SHF.R.U64 R10, R2, UR7, R3.reuse ;  /* 0x00000007020a7c19 */ /* 0x100fe20008001203 */
[----:B------:R-:W0:Y:S01]  /*4c40*/  F2I.U32.TRUNC.NTZ R14, R14 ;  /* 0x0000000e000e7305 */ /* 0x000e22000020f000 */
[----:B------:R-:W-:Y:S01]  /*4c50*/  SHF.R.U32.HI R2, RZ, UR7, R3 ;  /* 0x00000007ff027c19 */ /* 0x000fe20008011603 */
[----:B------:R-:W-:Y:S01]  /*4c60*/  ULDC.64 UR4, c[0x0][0x620] ;  /* 0x0001880000047ab9 */ /* 0x000fe20000000a00 */
[----:B------:R-:W-:Y:S01]  /*4c70*/  IADD3 R5, P1, RZ, -R10, RZ ;  /* 0x8000000aff057210 */ /* 0x000fe20007f3e0ff */
[----:B------:R-:W-:Y:S01]  /*4c80*/  IMAD.MOV.U32 R3, RZ, RZ, R17 ;  /* 0x000000ffff037224 */ /* 0x000fe200078e0011 */
[----:B------:R-:W-:-:S03]  /*4c90*/  ULDC.64 UR6, c[0x0][0x640] ;  /* 0x0001900000067ab9 */ /* 0x000fc60000000a00 */
[----:B------:R-:W-:Y:S01]  /*4ca0*/  IMAD.X R2, RZ, RZ, ~R2, P1 ;  /* 0x000000ffff027224 */ /* 0x000fe200008e0e02 */
[----:B------:R-:W-:-:S03]  /*4cb0*/  ISETP.NE.U32.AND P1, PT, RZ, UR6, PT ;  /* 0x00000006ff007c0c */ /* 0x000fc6000bf25070 */
[----:B------:R-:W-:Y:S01]  /*4cc0*/  IMAD R4, R2, UR4, RZ ;  /* 0x0000000402047c24 */ /* 0x000fe2000f8e02ff */
[----:B------:R-:W-:Y:S01]  /*4cd0*/  ISETP.NE.AND.EX P1, PT, RZ, UR7, PT, P1 ;  /* 0x00000007ff007c0c */ /* 0x000fe2000bf25310 */
[----:B------:R-:W-:-:S04]  /*4ce0*/  IMAD.MOV.U32 R2, RZ, RZ, R18 ;  /* 0x000000ffff027224 */ /* 0x000fc800078e0012 */
[----:B------:R-:W-:Y:S01]  /*4cf0*/  IMAD.WIDE.U32 R2, R5, UR4, R2 ;  /* 0x0000000405027c25 */ /* 0x000fe2000f8e0002 */
[----:B------:R-:W-:-:S03]  /*4d00*/  ULDC UR4, c[0x0][0x618] ;  /* 0x0001860000047ab9 */ /* 0x000fc60000000800 */
[----:B------:R-:W-:Y:S01]  /*4d10*/  IMAD R5, R5, UR5, R4 ;  /* 0x0000000505057c24 */ /* 0x000fe2000f8e0204 */
[----:B------:R-:W-:Y:S01]  /*4d20*/  ULDC UR5, c[0x0][0x154] ;  /* 0x0000550000057ab9 */ /* 0x000fe20000000800 */
[----:B0-----:R-:W-:Y:S02]  /*4d30*/  IMAD.MOV R4, RZ, RZ, -R14 ;  /* 0x000000ffff047224 */ /* 0x001fe400078e0a0e */
[----:B------:R-:W0:Y:S01]  /*4d40*/  LDC R14, c[0x0][0x148] ;  /* 0x00005200ff0e7b82 */ /* 0x000e220000000800 */
[----:B------:R-:W-:Y:S02]  /*4d50*/  IMAD.IADD R3, R3, 0x1, R5 ;  /* 0x0000000103037824 */ /* 0x000fe400078e0205 */
[----:B-1----:R-:W-:Y:S01]  /*4d60*/  IMAD R11, R12, R4, R11 ;  /* 0x000000040c0b7224 */ /* 0x002fe200078e020b */
[----:B------:R-:W-:Y:S02]  /*4d70*/  I2FP.F32.U32 R4, R9 ;  /* 0x0000000900047245 */ /* 0x000fe40000201000 */
[----:B------:R-:W-:-:S02]  /*4d80*/  SHF.R.U64 R12, R2, UR4, R3 ;  /* 0x00000004020c7c19 */ /* 0x000fc40008001203 */
[----:B------:R-:W-:Y:S01]  /*4d90*/  SHF.R.U32.HI R3, RZ, UR4, R3 ;  /* 0x00000004ff037c19 */ /* 0x000fe20008011603 */
[----:B------:R-:W-:Y:S01]  /*4da0*/  FMUL R4, R4, UR5 ;  /* 0x0000000504047c20 */ /* 0x000fe20008400000 */
[----:B------:R-:W-:Y:S02]  /*4db0*/  ULDC UR4, c[0x0][0x608] ;  /* 0x0001820000047ab9 */ /* 0x000fe40000000800 */
[--C-:B------:R-:W-:Y:S01]  /*4dc0*/  SHF.R.U64 R15, R12, UR4, R3.reuse ;  /* 0x000000040c0f7c19 */ /* 0x100fe20008001203 */
[----:B------:R1:W2:Y:S01]  /*4dd0*/  F2I.U32.TRUNC.NTZ R20, R4 ;  /* 0x0000000400147305 */ /* 0x0002a2000020f000 */
[----:B------:R-:W-:Y:S01]  /*4de0*/  SHF.R.U32.HI R2, RZ, UR4, R3 ;  /* 0x00000004ff027c19 */ /* 0x000fe20008011603 */
[----:B------:R-:W-:-:S03]  /*4df0*/  ULDC UR4, c[0x0][0x658] ;  /* 0x0001960000047ab9 */ /* 0x000fc60000000800 */
[--C-:B------:R-:W-:Y:S02]  /*4e00*/  SHF.R.U64 R13, R15, UR4, R2.reuse ;  /* 0x000000040f0d7c19 */ /* 0x100fe40008001202 */
[----:B------:R-:W-:-:S03]  /*4e10*/  SHF.R.U32.HI R19, RZ, UR4, R2 ;  /* 0x00000004ff137c19 */ /* 0x000fc60008011602 */
[----:B------:R-:W-:Y:S02]  /*4e20*/  IMAD.MOV.U32 R2, RZ, RZ, R13 ;  /* 0x000000ffff027224 */ /* 0x000fe400078e000d */
[----:B------:R-:W-:Y:S01]  /*4e30*/  IMAD.MOV.U32 R3, RZ, RZ, R19 ;  /* 0x000000ffff037224 */ /* 0x000fe200078e0013 */
[----:B-1----:R-:W-:Y:S06]  /*4e40*/  @!P1 BRA `(.L_x_110) ;  /* 0x0000000000289947 */ /* 0x002fec0003800000 */
        /* <DEDUP_REMOVED lines=10> */
.L_x_110:
[----:B------:R-:W1:Y:S01]  /*4ef0*/  LDC R4, c[0x0][0x65c] ;  /* 0x00019700ff047b82 */ /* 0x000e620000000800 */
[----:B------:R-:W-:Y:S01]  /*4f00*/  ULDC UR4, c[0x0][0x648] ;  /* 0x0001920000047ab9 */ /* 0x000fe20000000800 */
[----:B------:R-:W-:Y:S01]  /*4f10*/  LOP3.LUT R15, R15, UR16, RZ, 0xc0, !PT ;  /* 0x000000100f0f7c12 */ /* 0x000fe2000f8ec0ff */
[----:B--2---:R-:W-:Y:S01]  /*4f20*/  IMAD.MOV R20, RZ, RZ, -R20 ;  /* 0x000000ffff147224 */ /* 0x004fe200078e0a14 */
[----:B------:R-:W-:Y:S01]  /*4f30*/  SHF.R.U64 R2, R2, UR4, R3 ;  /* 0x0000000402027c19 */ /* 0x000fe20008001203 */
[----:B------:R-:W-:Y:S01]  /*4f40*/  ULDC UR4, c[0x0][0x638] ;  /* 0x00018e0000047ab9 */ /* 0x000fe20000000800 */
[----:B------:R-:W-:Y:S01]  /*4f50*/  LOP3.LUT R12, R12, UR15, RZ, 0xc0, !PT ;  /* 0x0000000f0c0c7c12 */ /* 0x000fe2000f8ec0ff */
[----:B------:R-:W-:Y:S01]  /*4f60*/  ULDC UR5, c[0x0][0x610] ;  /* 0x0001840000057ab9 */ /* 0x000fe20000000800 */
[----:B------:R-:W-:Y:S01]  /*4f70*/  IMAD.MOV.U32 R3, RZ, RZ, 0x1 ;  /* 0x00000001ff037424 */ /* 0x000fe200078e00ff */
[----:B-1----:R-:W-:Y:S01]  /*4f80*/  ISETP.NE.AND P1, PT, R4, 0x1, PT ;  /* 0x000000010400780c */ /* 0x002fe20003f25270 */
[----:B------:R-:W-:-:S02]  /*4f90*/  IMAD.MOV R4, RZ, RZ, -R2 ;  /* 0x000000ffff047224 */ /* 0x000fc400078e0a02 */
[----:B------:R-:W-:Y:S02]  /*4fa0*/  IMAD R2, R2, UR17, R15 ;  /* 0x0000001102027c24 */ /* 0x000fe4000f8e020f */
[----:B------:R-:W-:Y:S01]  /*4fb0*/  IMAD R13, R4, UR4, R13 ;  /* 0x00000004040d7c24 */ /* 0x000fe2000f8e020d */
[----:B------:R-:W-:-:S07]  /*4fc0*/  ULDC UR4, c[0x0][0x600] ;  /* 0x0001800000047ab9 */ /* 0x000fce0000000800 */
[----:B0-----:R-:W-:-:S04]  /*4fd0*/  @P1 IMAD R11, R14, R20, R9 ;  /* 0x000000140e0b1224 */ /* 0x001fc800078e0209 */
[----:B------:R-:W-:Y:S02]  /*4fe0*/  IMAD R11, R2, UR5, R11 ;  /* 0x00000005020b7c24 */ /* 0x000fe4000f8e020b */
[----:B------:R-:W-:-:S05]  /*4ff0*/  IMAD R2, R13, UR4, R12 ;  /* 0x000000040d027c24 */ /* 0x000fca000f8e020c */
[----:B------:R-:W-:Y:S02]  /*5000*/  SEL R22, R2, R11, !P1 ;  /* 0x0000000b02167207 */ /* 0x000fe40004800000 */
[----:B------:R-:W-:Y:S01]  /*5010*/  SEL R19, R11, R2, !P1 ;  /* 0x000000020b137207 */ /* 0x000fe20004800000 */
[----:B------:R-:W-:-:S07]  /*5020*/  IMAD.MOV.U32 R2, RZ, RZ, R10 ;  /* 0x000000ffff027224 */ /* 0x000fce00078e000a */
.L_x_108:
[----:B------:R-:W-:Y:S05]  /*5030*/  BSYNC B1 ;  /* 0x0000000000017941 */ /* 0x000fea0003800000 */
.L_x_107:
[----:B------:R-:W-:-:S13]  /*5040*/  LOP3.LUT P1, RZ, R3, 0xff, RZ, 0xc0, !PT ;  /* 0x000000ff03ff7812 */ /* 0x000fda000782c0ff */
[----:B------:R-:W-:Y:S05]  /*5050*/  @P1 BRA `(.L_x_111) ;  /* 0xfffffff400381947 */ /* 0x000fea000383ffff */
[----:B------:R-:W-:Y:S05]  /*5060*/  BSYNC B0 ;  /* 0x0000000000007941 */ /* 0x000fea0003800000 */
.L_x_99:
[----:B------:R-:W-:-:S03]  /*5070*/  UMOV UR4, 0xffffffff ;  /* 0xffffffff00047882 */ /* 0x000fc60000000000 */
[----:B------:R-:W-:Y:S05]  /*5080*/  BRA.DIV UR4, `(.L_x_112) ;  /* 0x0000000604887947 */ /* 0x000fea000b800000 */
[----:B------:R-:W-:-:S13]  /*5090*/  ELECT P6, URZ, PT ;  /* 0x00000000003f782f */ /* 0x000fda00038c0000 */
.L_x_130:
[----:B------:R-:W-:Y:S04]  /*50a0*/  BSSY B0, `(.L_x_113) ;  /* 0x000003d000007945 */ /* 0x000fe80003800000 */
[----:B------:R-:W-:Y:S05]  /*50b0*/  @!P6 BRA `(.L_x_114) ;  /* 0x0000000000ece947 */ /* 0x000fea0003800000 */
[----:B------:R-:W-:-:S04]  /*50c0*/  LOP3.LUT R16, R16, 0x2, RZ, 0xfc, !PT ;  /* 0x0000000210107812 */ /* 0x000fc800078efcff */
[----:B------:R-:W-:-:S13]  /*50d0*/  ISETP.NE.AND P0, PT, R16, 0x3, PT ;  /* 0x000000031000780c */ /* 0x000fda0003f05270 */
[----:B------:R-:W-:Y:S05]  /*50e0*/  @!P0 BRA `(.L_x_115) ;  /* 0x0000000000048947 */ /* 0x000fea0003800000 */
[----:B------:R-:W-:Y:S01]  /*50f0*/  BPT.TRAP 0x1 ;  /* 0x000000040000795c */ /* 0x000fe20000300000 */
.L_x_115:
[----:B------:R-:W0:Y:S01]  /*5100*/  S2R R3, SR_CgaCtaId ;  /* 0x0000000000037919 */ /* 0x000e220000008800 */
[----:B------:R-:W-:Y:S02]  /*5110*/  MOV R2, 0x400 ;  /* 0x0000040000027802 */ /* 0x000fe40000000f00 */
[----:B------:R-:W-:Y:S02]  /*5120*/  SHF.L.U32 R4, R0, 0x1f, RZ ;  /* 0x0000001f00047819 */ /* 0x000fe400000006ff */
[----:B0-----:R-:W-:-:S05]  /*5130*/  LEA R2, R3, R2, 0x18 ;  /* 0x0000000203027211 */ /* 0x001fca00078ec0ff */
[----:B------:R-:W-:-:S04]  /*5140*/  VIADD R2, R2, 0x30 ;  /* 0x0000003002027836 */ /* 0x000fc80000000000 */
[C---:B------:R-:W-:Y:S02]  /*5150*/  IMAD R9, R7.reuse, 0x8, R2 ;  /* 0x0000000807097824 */ /* 0x040fe400078e0202 */
[----:B------:R-:W-:Y:S02]  /*5160*/  VIADD R7, R7, 0x1 ;  /* 0x0000000107077836 */ /* 0x000fe40000000000 */
[----:B------:R-:W0:Y:S03]  /*5170*/  SYNCS.PHASECHK.TRANS64.TRYWAIT P0, [R9+URZ], R4 ;  /* 0x00000004090075a7 */ /* 0x000e26000800017f */
[----:B------:R-:W-:-:S04]  /*5180*/  ISETP.NE.AND P1, PT, R7, 0x6, PT ;  /* 0x000000060700780c */ /* 0x000fc80003f25270 */
[----:B------:R-:W-:Y:S02]  /*5190*/  SEL R3, RZ, 0x1, P1 ;  /* 0x00000001ff037807 */ /* 0x000fe40000800000 */
[----:B------:R-:W-:Y:S02]  /*51a0*/  SEL R7, R7, RZ, P1 ;  /* 0x000000ff07077207 */ /* 0x000fe40000800000 */
[----:B------:R-:W-:-:S03]  /*51b0*/  LOP3.LUT R6, R0, R3, RZ, 0x3c, !PT ;  /* 0x0000000300067212 */ /* 0x000fc600078e3cff */
[----:B------:R-:W-:Y:S01]  /*51c0*/  IMAD R8, R7, 0x8, R2 ;  /* 0x0000000807087824 */ /* 0x000fe200078e0202 */
[----:B------:R-:W-:Y:S01]  /*51d0*/  SHF.L.U32 R5, R6, 0x1f, RZ ;  /* 0x0000001f06057819 */ /* 0x000fe200000006ff */
[----:B0-----:R-:W-:Y:S06]  /*51e0*/  @!P0 BRA `(.L_x_116) ;  /* 0x0000000400508947 */ /* 0x001fec0003800000 */
.L_x_131:
[----:B------:R-:W1:Y:S01]  /*51f0*/  SYNCS.PHASECHK.TRANS64.TRYWAIT P0, [R8+URZ], R5 ;  /* 0x00000005080075a7 */ /* 0x000e62000800017f */
[----:B------:R-:W-:-:S05]  /*5200*/  VIADD R0, R7, 0x1 ;  /* 0x0000000107007836 */ /* 0x000fca0000000000 */
[----:B------:R-:W-:-:S04]  /*5210*/  ISETP.NE.AND P1, PT, R0, 0x6, PT ;  /* 0x000000060000780c */ /* 0x000fc80003f25270 */
[----:B------:R-:W-:Y:S02]  /*5220*/  SEL R3, RZ, 0x1, P1 ;  /* 0x00000001ff037807 */ /* 0x000fe40000800000 */
[----:B------:R-:W-:Y:S02]  /*5230*/  SEL R7, R0, RZ, P1 ;  /* 0x000000ff00077207 */ /* 0x000fe40000800000 */
[----:B------:R-:W-:-:S03]  /*5240*/  LOP3.LUT R6, R6, R3, RZ, 0x3c, !PT ;  /* 0x0000000306067212 */ /* 0x000fc600078e3cff */
[----:B0-----:R-:W-:Y:S01]  /*5250*/  IMAD R9, R7, 0x8, R2 ;  /* 0x0000000807097824 */ /* 0x001fe200078e0202 */
[----:B------:R-:W-:Y:S01]  /*5260*/  SHF.L.U32 R4, R6, 0x1f, RZ ;  /* 0x0000001f06047819 */ /* 0x000fe200000006ff */
[----:B-1----:R-:W-:Y:S06]  /*5270*/  @!P0 BRA `(.L_x_117) ;  /* 0x0000000400408947 */ /* 0x002fec0003800000 */
.L_x_132:
        /* <DEDUP_REMOVED lines=9> */
.L_x_133:
[----:B------:R-:W1:Y:S01]  /*5310*/  SYNCS.PHASECHK.TRANS64.TRYWAIT P0, [R8+URZ], R5 ;  /* 0x00000005080075a7 */ /* 0x000e62000800017f */
[----:B------:R-:W-:-:S05]  /*5320*/  VIADD R0, R7, 0x1 ;  /* 0x0000000107007836 */ /* 0x000fca0000000000 */
[----:B------:R-:W-:-:S04]  /*5330*/  ISETP.NE.AND P1, PT, R0, 0x6, PT ;  /* 0x000000060000780c */ /* 0x000fc80003f25270 */
[----:B------:R-:W-:Y:S02]  /*5340*/  SEL R3, RZ, 0x1, P1 ;  /* 0x00000001ff037807 */ /* 0x000fe40000800000 */
[----:B------:R-:W-:Y:S02]  /*5350*/  SEL R7, R0, RZ, P1 ;  /* 0x000000ff00077207 */ /* 0x000fe40000800000 */
[----:B0-----:R-:W-:-:S03]  /*5360*/  LOP3.LUT R9, R6, R3, RZ, 0x3c, !PT ;  /* 0x0000000306097212 */ /* 0x001fc600078e3cff */
[----:B------:R-:W-:Y:S01]  /*5370*/  IMAD R11, R7, 0x8, R2 ;  /* 0x00000008070b7824 */ /* 0x000fe200078e0202 */
[----:B------:R-:W-:Y:S01]  /*5380*/  SHF.L.U32 R6, R9, 0x1f, RZ ;  /* 0x0000001f09067819 */ /* 0x000fe200000006ff */
[----:B-1----:R-:W-:Y:S06]  /*5390*/  @!P0 BRA `(.L_x_119) ;  /* 0x0000000400208947 */ /* 0x002fec0003800000 */
.L_x_134:
[----:B------:R-:W1:Y:S01]  /*53a0*/  SYNCS.PHASECHK.TRANS64.TRYWAIT P0, [R11+URZ], R6 ;  /* 0x000000060b0075a7 */ /* 0x000e62000800017f */
[----:B------:R-:W-:-:S05]  /*53b0*/  VIADD R0, R7, 0x1 ;  /* 0x0000000107007836 */ /* 0x000fca0000000000 */
[----:B------:R-:W-:-:S04]  /*53c0*/  ISETP.NE.AND P1, PT, R0, 0x6, PT ;  /* 0x000000060000780c */ /* 0x000fc80003f25270 */
[----:B------:R-:W-:Y:S02]  /*53d0*/  SEL R4, RZ, 0x1, P1 ;  /* 0x00000001ff047807 */ /* 0x000fe40000800000 */
[----:B------:R-:W-:Y:S02]  /*53e0*/  SEL R3, R0, RZ, P1 ;  /* 0x000000ff00037207 */ /* 0x000fe40000800000 */
[----:B------:R-:W-:Y:S01]  /*53f0*/  LOP3.LUT R0, R9, R4, RZ, 0x3c, !PT ;  /* 0x0000000409007212 */ /* 0x000fe200078e3cff */
[----:B-1----:R-:W-:Y:S06]  /*5400*/  @!P0 BRA `(.L_x_120) ;  /* 0x0000000400188947 */ /* 0x002fec0003800000 */
.L_x_135:
[----:B------:R-:W-:Y:S01]  /*5410*/  IMAD R3, R3, 0x8, R2 ;  /* 0x0000000803037824 */ /* 0x000fe200078e0202 */
[----:B------:R-:W-:-:S07]  /*5420*/  SHF.L.U32 R0, R0, 0x1f, RZ ;  /* 0x0000001f00007819 */ /* 0x000fce00000006ff */
.L_x_121:
[----:B--2---:R2:W3:Y:S02]  /*5430*/  SYNCS.PHASECHK.TRANS64.TRYWAIT P0, [R3+URZ], R0 ;  /* 0x00000000030075a7 */ /* 0x0044e4000800017f */
[----:B---3--:R-:W-:Y:S05]  /*5440*/  @!P0 NANOSLEEP.SYNCS 0x989680 ;  /* 0x009896800000895d */ /* 0x008fea0003900000 */
[----:B------:R-:W3:Y:S02]  /*5450*/  @!P0 SYNCS.PHASECHK.TRANS64 P0, [R3+URZ], R0 ;  /* 0x00000000030085a7 */ /* 0x000ee4000800007f */
[----:B---3--:R-:W-:Y:S05]  /*5460*/  @!P0 BRA `(.L_x_121) ;  /* 0xfffffffc00f08947 */ /* 0x008fea000383ffff */
.L_x_114:
[----:B------:R-:W-:Y:S05]  /*5470*/  BSYNC B0 ;  /* 0x0000000000007941 */ /* 0x000fea0003800000 */
.L_x_113:
[----:B------:R-:W-:Y:S05]  /*5480*/  EXIT ;  /* 0x000000000000794d */ /* 0x000fea0003800000 */
.L_x_15:
[----:B-1----:R1:W2:Y:S02]  /*5490*/  SYNCS.PHASECHK.TRANS64.TRYWAIT P0, [R63+URZ], R0 ;  /* 0x000000003f0075a7 */ /* 0x0022a4000800017f */
[----:B--2---:R-:W-:Y:S05]  /*54a0*/  @!P0 NANOSLEEP.SYNCS 0x989680 ;  /* 0x009896800000895d */ /* 0x004fea0003900000 */
[----:B------:R-:W2:Y:S02]  /*54b0*/  @!P0 SYNCS.PHASECHK.TRANS64 P0, [R63+URZ], R0 ;  /* 0x000000003f0085a7 */ /* 0x000ea4000800007f */
[----:B--2---:R-:W-:Y:S05]  /*54c0*/  @!P0 BRA `(.L_x_15) ;  /* 0xfffffffc00f08947 */ /* 0x004fea000383ffff */
[----:B------:R-:W-:Y:S05]  /*54d0*/  BRA `(.L_x_122) ;  /* 0xffffffc000187947 */ /* 0x000fea000383ffff */
.L_x_20:
[----:B--2---:R2:W3:Y:S02]  /*54e0*/  SYNCS.PHASECHK.TRANS64.TRYWAIT P1, [R3+URZ], R0 ;  /* 0x00000000030075a7 */ /* 0x0044e4000802017f */
[----:B---3--:R-:W-:Y:S05]  /*54f0*/  @!P1 NANOSLEEP.SYNCS 0x989680 ;  /* 0x009896800000995d */ /* 0x008fea0003900000 */
[----:B------:R-:W3:Y:S02]  /*5500*/  @!P1 SYNCS.PHASECHK.TRANS64 P1, [R3+URZ], R0 ;  /* 0x00000000030095a7 */ /* 0x000ee4000802007f */
[----:B---3--:R-:W-:Y:S05]  /*5510*/  @!P1 BRA `(.L_x_20) ;  /* 0xfffffffc00f09947 */ /* 0x008fea000383ffff */
[----:B------:R-:W-:Y:S05]  /*5520*/  BRA `(.L_x_19) ;  /* 0xffffffc0007c7947 */ /* 0x000fea000383ffff */
.L_x_25:
[----:B--2---:R-:W-:-:S04]  /*5530*/  IMAD.U32 R4, RZ, RZ, UR4 ;  /* 0x00000004ff047e24 */ /* 0x004fc8000f8e00ff */
[----:B------:R2:W3:Y:S03]  /*5540*/  SYNCS.PHASECHK.TRANS64.TRYWAIT P1, [R4+URZ], R3 ;  /* 0x00000003040075a7 */ /* 0x0004e6000802017f */
[----:B---3--:R-:W-:Y:S05]  /*5550*/  @!P1 NANOSLEEP.SYNCS 0x989680 ;  /* 0x009896800000995d */ /* 0x008fea0003900000 */
[----:B------:R-:W3:Y:S02]  /*5560*/  @!P1 SYNCS.PHASECHK.TRANS64 P1, [R4+URZ], R3 ;  /* 0x00000003040095a7 */ /* 0x000ee4000802007f */
[----:B---3--:R-:W-:Y:S05]  /*5570*/  @!P1 BRA `(.L_x_25) ;  /* 0xfffffffc00ec9947 */ /* 0x008fea000383ffff */
[----:B------:R-:W-:Y:S05]  /*5580*/  BRA `(.L_x_24) ;  /* 0xffffffc400347947 */ /* 0x000fea000383ffff */
.L_x_31:
[----:B---3--:R3:W4:Y:S02]  /*5590*/  SYNCS.PHASECHK.TRANS64.TRYWAIT P0, [R63+URZ+0x10], R0 ;  /* 0x000010003f0075a7 */ /* 0x008724000800017f */
[----:B----4-:R-:W-:Y:S05]  /*55a0*/  @!P0 NANOSLEEP.SYNCS 0x989680 ;  /* 0x009896800000895d */ /* 0x010fea0003900000 */
[----:B------:R-:W4:Y:S02]  /*55b0*/  @!P0 SYNCS.PHASECHK.TRANS64 P0, [R63+URZ+0x10], R0 ;  /* 0x000010003f0085a7 */ /* 0x000f24000800007f */
[----:B----4-:R-:W-:Y:S05]  /*55c0*/  @!P0 BRA `(.L_x_31) ;  /* 0xfffffffc00f08947 */ /* 0x010fea000383ffff */
[----:B------:R-:W-:Y:S05]  /*55d0*/  BRA `(.L_x_123) ;  /* 0xffffffc8006c7947 */ /* 0x000fea000383ffff */
.L_x_100:
[----:B------:R-:W-:Y:S01]  /*55e0*/  BSSY B1, `(.L_x_124) ;  /* 0x0000006000017945 */ /* 0x000fe20003800000 */
[----:B------:R-:W-:-:S07]  /*55f0*/  IMAD.MOV.U32 R15, RZ, RZ, -0x1 ;  /* 0xffffffffff0f7424 */ /* 0x000fce00078e00ff */
[----:B-----5:R-:W-:Y:S05]  /*5600*/  WARPSYNC.COLLECTIVE R15, `(.L_x_125) ;  /* 0x000000000f0c7348 */ /* 0x020fea0003c00000 */
[----:B------:R-:W-:Y:S02]  /*5610*/  ELECT P6, UR62, PT ;  /* 0x00000000003e782f */ /* 0x000fe400038c0000 */
[----:B------:R-:W-:Y:S01]  /*5620*/  MOV R14, UR62 ;  /* 0x0000003e000e7c02 */ /* 0x000fe20008000f00 */
[----:B-----5:R-:W-:Y:S10]  /*5630*/  ENDCOLLECTIVE ;  /* 0x000000000000791b */ /* 0x020ff40003800000 */
.L_x_125:
[----:B------:R-:W-:Y:S05]  /*5640*/  BSYNC B1 ;  /* 0x0000000000017941 */ /* 0x000fea0003800000 */
.L_x_124:
[----:B------:R-:W-:Y:S05]  /*5650*/  BRA `(.L_x_126) ;  /* 0xffffffec00c47947 */ /* 0x000fea000383ffff */
.L_x_103:
[----:B0-----:R0:W1:Y:S02]  /*5660*/  SYNCS.PHASECHK.TRANS64.TRYWAIT P1, [R10+URZ+0x30], R5 ;  /* 0x000030050a0075a7 */ /* 0x001064000802017f */
[----:B-1----:R-:W-:Y:S05]  /*5670*/  @!P1 NANOSLEEP.SYNCS 0x989680 ;  /* 0x009896800000995d */ /* 0x002fea0003900000 */
[----:B------:R-:W1:Y:S02]  /*5680*/  @!P1 SYNCS.PHASECHK.TRANS64 P1, [R10+URZ+0x30], R5 ;  /* 0x000030050a0095a7 */ /* 0x000e64000802007f */
[----:B-1----:R-:W-:Y:S05]  /*5690*/  @!P1 BRA `(.L_x_103) ;  /* 0xfffffffc00f09947 */ /* 0x002fea000383ffff */
[----:B------:R-:W-:Y:S05]  /*56a0*/  BRA `(.L_x_127) ;  /* 0xffffffec00f87947 */ /* 0x000fea000383ffff */
.L_x_112:
[----:B------:R-:W-:Y:S01]  /*56b0*/  BSSY B0, `(.L_x_128) ;  /* 0x0000006000007945 */ /* 0x000fe20003800000 */
[----:B------:R-:W-:-:S07]  /*56c0*/  IMAD.MOV.U32 R15, RZ, RZ, -0x1 ;  /* 0xffffffffff0f7424 */ /* 0x000fce00078e00ff */
[----:B-----5:R-:W-:Y:S05]  /*56d0*/  WARPSYNC.COLLECTIVE R15, `(.L_x_129) ;  /* 0x000000000f0c7348 */ /* 0x020fea0003c00000 */
[----:B------:R-:W-:Y:S02]  /*56e0*/  ELECT P6, UR62, PT ;  /* 0x00000000003e782f */ /* 0x000fe400038c0000 */
[----:B------:R-:W-:Y:S01]  /*56f0*/  MOV R14, UR62 ;  /* 0x0000003e000e7c02 */ /* 0x000fe20008000f00 */
[----:B-----5:R-:W-:Y:S10]  /*5700*/  ENDCOLLECTIVE ;  /* 0x000000000000791b */ /* 0x020ff40003800000 */
.L_x_129:
[----:B------:R-:W-:Y:S05]  /*5710*/  BSYNC B0 ;  /* 0x0000000000007941 */ /* 0x000fea0003800000 */
.L_x_128:
[----:B------:R-:W-:Y:S05]  /*5720*/  BRA `(.L_x_130) ;  /* 0xfffffff8005c7947 */ /* 0x000fea000383ffff */
.L_x_116:
[----:B0-----:R0:W1:Y:S02]  /*5730*/  SYNCS.PHASECHK.TRANS64.TRYWAIT P0, [R9+URZ], R4 ;  /* 0x00000004090075a7 */ /* 0x001064000800017f */
[----:B-1----:R-:W-:Y:S05]  /*5740*/  @!P0 NANOSLEEP.SYNCS 0x989680 ;  /* 0x009896800000895d */ /* 0x002fea0003900000 */
[----:B------:R-:W1:Y:S02]  /*5750*/  @!P0 SYNCS.PHASECHK.TRANS64 P0, [R9+URZ], R4 ;  /* 0x00000004090085a7 */ /* 0x000e64000800007f */
[----:B-1----:R-:W-:Y:S05]  /*5760*/  @!P0 BRA `(.L_x_116) ;  /* 0xfffffffc00f08947 */ /* 0x002fea000383ffff */
[----:B------:R-:W-:Y:S05]  /*5770*/  BRA `(.L_x_131) ;  /* 0xfffffff8009c7947 */ /* 0x000fea000383ffff */
.L_x_117:
[----:B0-----:R0:W1:Y:S02]  /*5780*/  SYNCS.PHASECHK.TRANS64.TRYWAIT P0, [R8+URZ], R5 ;  /* 0x00000005080075a7 */ /* 0x001064000800017f */
[----:B-1----:R-:W-:Y:S05]  /*5790*/  @!P0 NANOSLEEP.SYNCS 0x989680 ;  /* 0x009896800000895d */ /* 0x002fea0003900000 */
[----:B------:R-:W1:Y:S02]  /*57a0*/  @!P0 SYNCS.PHASECHK.TRANS64 P0, [R8+URZ], R5 ;  /* 0x00000005080085a7 */ /* 0x000e64000800007f */
[----:B-1----:R-:W-:Y:S05]  /*57b0*/  @!P0 BRA `(.L_x_117) ;  /* 0xfffffffc00f08947 */ /* 0x002fea000383ffff */
[----:B------:R-:W-:Y:S05]  /*57c0*/  BRA `(.L_x_132) ;  /* 0xfffffff800ac7947 */ /* 0x000fea000383ffff */
.L_x_118:
[----:B0-----:R0:W1:Y:S02]  /*57d0*/  SYNCS.PHASECHK.TRANS64.TRYWAIT P0, [R9+URZ], R4 ;  /* 0x00000004090075a7 */ /* 0x001064000800017f */
[----:B-1----:R-:W-:Y:S05]  /*57e0*/  @!P0 NANOSLEEP.SYNCS 0x989680 ;  /* 0x009896800000895d */ /* 0x002fea0003900000 */
[----:B------:R-:W1:Y:S02]  /*57f0*/  @!P0 SYNCS.PHASECHK.TRANS64 P0, [R9+URZ], R4 ;  /* 0x00000004090085a7 */ /* 0x000e64000800007f */
[----:B-1----:R-:W-:Y:S05]  /*5800*/  @!P0 BRA `(.L_x_118) ;  /* 0xfffffffc00f08947 */ /* 0x002fea000383ffff */
[----:B------:R-:W-:Y:S05]  /*5810*/  BRA `(.L_x_133) ;  /* 0xfffffff800bc7947 */ /* 0x000fea000383ffff */
.L_x_119:
[----:B0-----:R0:W1:Y:S02]  /*5820*/  SYNCS.PHASECHK.TRANS64.TRYWAIT P0, [R8+URZ], R5 ;  /* 0x00000005080075a7 */ /* 0x001064000800017f */
[----:B-1----:R-:W-:Y:S05]  /*5830*/  @!P0 NANOSLEEP.SYNCS 0x989680 ;  /* 0x009896800000895d */ /* 0x002fea0003900000 */
[----:B------:R-:W1:Y:S02]  /*5840*/  @!P0 SYNCS.PHASECHK.TRANS64 P0, [R8+URZ], R5 ;  /* 0x00000005080085a7 */ /* 0x000e64000800007f */
[----:B-1----:R-:W-:Y:S05]  /*5850*/  @!P0 BRA `(.L_x_119) ;  /* 0xfffffffc00f08947 */ /* 0x002fea000383ffff */
[----:B------:R-:W-:Y:S05]  /*5860*/  BRA `(.L_x_134) ;  /* 0xfffffff800cc7947 */ /* 0x000fea000383ffff */
.L_x_120:
[----:B-1----:R1:W2:Y:S02]  /*5870*/  SYNCS.PHASECHK.TRANS64.TRYWAIT P0, [R11+URZ], R6 ;  /* 0x000000060b0075a7 */ /* 0x0022a4000800017f */
[----:B--2---:R-:W-:Y:S05]  /*5880*/  @!P0 NANOSLEEP.SYNCS 0x989680 ;  /* 0x009896800000895d */ /* 0x004fea0003900000 */
[----:B------:R-:W2:Y:S02]  /*5890*/  @!P0 SYNCS.PHASECHK.TRANS64 P0, [R11+URZ], R6 ;  /* 0x000000060b0085a7 */ /* 0x000ea4000800007f */
[----:B--2---:R-:W-:Y:S05]  /*58a0*/  @!P0 BRA `(.L_x_120) ;  /* 0xfffffffc00f08947 */ /* 0x004fea000383ffff */
[----:B------:R-:W-:Y:S05]  /*58b0*/  BRA `(.L_x_135) ;  /* 0xfffffff800d47947 */ /* 0x000fea000383ffff */
.L_x_136:
[----:B------:R-:W-:-:S00]  /*58c0*/  BRA `(.L_x_136) ;  /* 0xfffffffc00fc7947 */ /* 0x000fc0000383ffff */
[----:B------:R-:W-:-:S00]  /*58d0*/  NOP ;  /* 0x0000000000007918 */ /* 0x000fc00000000000 */
        /* <DEDUP_REMOVED lines=10> */
.L_x_137:


//--------------------- .nv.global.init           --------------------------
	.section	.nv.global.init,"aw",@progbits
.nv.global.init:
	.type		$str$22,@object
	.size		$str$22,($str$23 - $str$22)
$str$22:
        /*0000*/ 	.byte	0x6b, 0x5f, 0x74, 0x69, 0x6c, 0x65, 0x5f, 0x63, 0x6f, 0x75, 0x6e, 0x74, 0x20, 0x3e, 0x3d, 0x20
        /*0010*/ 	.byte	0x31, 0x00
	.type		$str$23,@object
	.size		$str$23,(__unnamed_1 - $str$23)
$str$23:
        /*0012*/ 	.byte	0x2f, 0x74, 0x6d, 0x70, 0x2f, 0x63, 0x75, 0x74, 0x6c, 0x61, 0x73, 0x73, 0x5f, 0x73, 0x77, 0x65
        /*0022*/ 	.byte	0x65, 0x70, 0x5f, 0x73, 0x72, 0x63, 0x2f, 0x69, 0x6e, 0x63, 0x6c, 0x75, 0x64, 0x65, 0x2f, 0x63
        /*0032*/ 	.byte	0x75, 0x74, 0x6c, 0x61, 0x73, 0x73, 0x2f, 0x67, 0x65, 0x6d, 0x6d, 0x2f, 0x63, 0x6f, 0x6c, 0x6c
        /*0042*/ 	.byte	0x65, 0x63, 0x74, 0x69, 0x76, 0x65, 0x2f, 0x73, 0x6d, 0x39, 0x30, 0x5f, 0x6d, 0x6d, 0x61, 0x5f
        /*0052*/ 	.byte	0x74, 0x6d, 0x61, 0x5f, 0x67, 0x6d, 0x6d, 0x61, 0x5f, 0x73, 0x73, 0x5f, 0x77, 0x61, 0x72, 0x70
        /*0062*/ 	.byte	0x73, 0x70, 0x65, 0x63, 0x69, 0x61, 0x6c, 0x69, 0x7a, 0x65, 0x64, 0x2e, 0x68, 0x70, 0x70, 0x00
	.type		__unnamed_1,@object
	.size		__unnamed_1,(.L_0 - __unnamed_1)
__unnamed_1:
        /*0072*/ 	.byte	0x76, 0x6f, 0x69, 0x64, 0x20, 0x63, 0x75, 0x74, 0x6c, 0x61, 0x73, 0x73, 0x3a, 0x3a, 0x67, 0x65
        /* <DEDUP_REMOVED lines=174> */
        /*0b62*/ 	.byte	0x3a, 0x3a, 0x69, 0x64, 0x65, 0x6e, 0x74, 0x69, 0x74, 0x79, 0x5d, 0x00
.L_0:


//--------------------- .nv.shared._ZN7cutlass13device_kernelINS_4gemm6kernel13GemmUniversalIN4cute5tupleIJiiiiEEENS1_10collective13CollectiveMmaINS1_34MainloopSm90TmaGmmaWarpSpecializedILi6ENS5_IJNS4_1CILi1EEESB_SB_EEENS1_32KernelTmaWarpSpecializedPingpongEEENS5_IJNSA_ILi64EEESF_NSA_ILi32EEEEEEfNS5_IJlSB_lEEEfSI_NS4_8TiledMMAINS4_8MMA_AtomIJNS4_4SM904GMMA29MMA_64x64x8_F32TF32TF32_SS_TNILNSM_7ScaleInE1ELSO_1EEEEEENS4_6LayoutISC_NS5_IJNSA_ILi0EEESS_SS_EEEEENS5_IJNS4_10UnderscoreESV_SV_EEEEENS4_13SM90_TMA_LOADENS4_14ComposedLayoutINS4_7SwizzleILi3ELi4ELi3EEENS4_18smem_ptr_flag_bitsILi32EEENSR_INS5_IJNSA_ILi8EEESG_EEENS5_IJSG_SB_EEEEEEEvNS4_8identityESY_S18_vS19_EENS_8epilogue10collective6detail29Sm90TmaWarpSpecializedAdapterINS1C_15DefaultEpilogueIfSI_SI_NS1B_6thread17LinearCombinationIfLi1EffLNS1G_9ScaleType4KindE0ELNS_15FloatRoundStyleE2EfEENS1_15EpilogueDefaultEEEEEvvEEEEvNT_6ParamsE --------------------------
	.section	.nv.shared._ZN7cutlass13device_kernelINS_4gemm6kernel13GemmUniversalIN4cute5tupleIJiiiiEEENS1_10collective13CollectiveMmaINS1_34MainloopSm90TmaGmmaWarpSpecializedILi6ENS5_IJNS4_1CILi1EEESB_SB_EEENS1_32KernelTmaWarpSpecializedPingpongEEENS5_IJNSA_ILi64EEESF_NSA_ILi32EEEEEEfNS5_IJlSB_lEEEfSI_NS4_8TiledMMAINS4_8MMA_AtomIJNS4_4SM904GMMA29MMA_64x64x8_F32TF32TF32_SS_TNILNSM_7ScaleInE1ELSO_1EEEEEENS4_6LayoutISC_NS5_IJNSA_ILi0EEESS_SS_EEEEENS5_IJNS4_10UnderscoreESV_SV_EEEEENS4_13SM90_TMA_LOADENS4_14ComposedLayoutINS4_7SwizzleILi3ELi4ELi3EEENS4_18smem_ptr_flag_bitsILi32EEENSR_INS5_IJNSA_ILi8EEESG_EEENS5_IJSG_SB_EEEEEEEvNS4_8identityESY_S18_vS19_EENS_8epilogue10collective6detail29Sm90TmaWarpSpecializedAdapterINS1C_15DefaultEpilogueIfSI_SI_NS1B_6thread17LinearCombinationIfLi1EffLNS1G_9ScaleType4KindE0ELNS_15FloatRoundStyleE2EfEENS1_15EpilogueDefaultEEEEEvvEEEEvNT_6ParamsE,"aw",@nobits
	.sectionflags	@""
	.align	16
	.zero		1024


//--------------------- .nv.shared.reserved.0     --------------------------
	.section	.nv.shared.reserved.0,"aw",@nobits
	.weak		__nv_reservedSMEM_offset_0_alias
	.size		__nv_reservedSMEM_offset_0_alias, 0, 0
	.other		__nv_reservedSMEM_offset_0_alias,@"STO_CUDA_RESERVED_SHARED STV_DEFAULT"
__nv_reservedSMEM_offset_0_alias:
	.zero		0


//--------------------- .nv.global                --------------------------
	.section	.nv.global,"aw",@nobits
.nv.global:
	.type		_ZN40_INTERNAL_6e0b0789_4_k_cu_31a44722_148414cute1_E,@object
	.size		_ZN40_INTERNAL_6e0b0789_4_k_cu_31a44722_148414cute1_E,(_ZN40_INTERNAL_6e0b0789_4_k_cu_31a44722_148414cuda3std3__45__cpo6cbeginE - _ZN40_INTERNAL_6e0b0789_4_k_cu_31a44722_148414cute1_E)
_ZN40_INTERNAL_6e0b0789_4_k_cu_31a44722_148414cute1_E:
	.zero		1
	.type		_ZN40_INTERNAL_6e0b0789_4_k_cu_31a44722_148414cuda3std3__45__cpo6cbeginE,@object
	.size		_ZN40_INTERNAL_6e0b0789_4_k_cu_31a44722_148414cuda3std3__45__cpo6cbeginE,(_ZN40_INTERNAL_6e0b0789_4_k_cu_31a44722_148414cuda3std3__48in_placeE - _ZN40_INTERNAL_6e0b0789_4_k_cu_31a44722_148414cuda3std3__45__cpo6cbeginE)
_ZN40_INTERNAL_6e0b0789_4_k_cu_31a44722_148414cuda3std3__45__cpo6cbeginE:
	.zero		1
	.type		_ZN40_INTERNAL_6e0b0789_4_k_cu_31a44722_148414cuda3std3__48in_placeE,@object
	.size		_ZN40_INTERNAL_6e0b0789_4_k_cu_31a44722_148414cuda3std3__48in_placeE,(_ZN40_INTERNAL_6e0b0789_4_k_cu_31a44722_148414cuda3std6ranges3__45__cpo9iter_moveE - _ZN40_INTERNAL_6e0b0789_4_k_cu_31a44722_148414cuda3std3__48in_placeE)
_ZN40_INTERNAL_6e0b0789_4_k_cu_31a44722_148414cuda3std3__48in_placeE:
	.zero		1
	.type		_ZN40_INTERNAL_6e0b0789_4_k_cu_31a44722_148414cuda3std6ranges3__45__cpo9iter_moveE,@object
	.size		_ZN40_INTERNAL_6e0b0789_4_k_cu_31a44722_148414cuda3std6ranges3__45__cpo9iter_moveE,(_ZN40_INTERNAL_6e0b0789_4_k_cu_31a44722_148414cuda3std3__45__cpo5beginE - _ZN40_INTERNAL_6e0b0789_4_k_cu_31a44722_148414cuda3std6ranges3__45__cpo9iter_moveE)
_ZN40_INTERNAL_6e0b0789_4_k_cu_31a44722_148414cuda3std6ranges3__45__cpo9iter_moveE:
	.zero		1
	.type		_ZN40_INTERNAL_6e0b0789_4_k_cu_31a44722_148414cuda3std3__45__cpo5beginE,@object
	.size		_ZN40_INTERNAL_6e0b0789_4_k_cu_31a44722_148414cuda3std3__45__cpo5beginE,(_ZN40_INTERNAL_6e0b0789_4_k_cu_31a44722_148414cuda3std3__442_GLOBAL__N__6e0b0789_4_k_cu_31a44722_148416ignoreE - _ZN40_INTERNAL_6e0b0789_4_k_cu_31a44722_148414cuda3std3__45__cpo5beginE)
_ZN40_INTERNAL_6e0b0789_4_k_cu_31a44722_148414cuda3std3__45__cpo5beginE:
	.zero		1
	.type		_ZN40_INTERNAL_6e0b0789_4_k_cu_31a44722_148414cuda3std3__442_GLOBAL__N__6e0b0789_4_k_cu_31a44722_148416ignoreE,@object
	.size		_ZN40_INTERNAL_6e0b0789_4_k_cu_31a44722_148414cuda3std3__442_GLOBAL__N__6e0b0789_4_k_cu_31a44722_148416ignoreE,(_ZN40_INTERNAL_6e0b0789_4_k_cu_31a44722_148414cute7productE - _ZN40_INTERNAL_6e0b0789_4_k_cu_31a44722_148414cuda3std3__442_GLOBAL__N__6e0b0789_4_k_cu_31a44722_148416ignoreE)
_ZN40_INTERNAL_6e0b0789_4_k_cu_31a44722_148414cuda3std3__442_GLOBAL__N__6e0b0789_4_k_cu_31a44722_148416ignoreE:
	.zero		1
	.type		_ZN40_INTERNAL_6e0b0789_4_k_cu_31a44722_148414cute7productE,@object
	.size		_ZN40_INTERNAL_6e0b0789_4_k_cu_31a44722_148414cute7productE,(_ZN40_INTERNAL_6e0b0789_4_k_cu_31a44722_148414cuda3std3__45__cpo3endE - _ZN40_INTERNAL_6e0b0789_4_k_cu_31a44722_148414cute7productE)
_ZN40_INTERNAL_6e0b0789_4_k_cu_31a44722_148414cute7productE:
	.zero		1
	.type		_ZN40_INTERNAL_6e0b0789_4_k_cu_31a44722_148414cuda3std3__45__cpo3endE,@object
	.size		_ZN40_INTERNAL_6e0b0789_4_k_cu_31a44722_148414cuda3std3__45__cpo3endE,(_ZN40_INTERNAL_6e0b0789_4_k_cu_31a44722_148414cuda3std3__419piecewise_constructE - _ZN40_INTERNAL_6e0b0789_4_k_cu_31a44722_148414cuda3std3__45__cpo3endE)
_ZN40_INTERNAL_6e0b0789_4_k_cu_31a44722_148414cuda3std3__45__cpo3endE:
	.zero		1
	.type		_ZN40_INTERNAL_6e0b0789_4_k_cu_31a44722_148414cuda3std3__419piecewise_constructE,@object
	.size		_ZN40_INTERNAL_6e0b0789_4_k_cu_31a44722_148414cuda3std3__419piecewise_constructE,(_ZN40_INTERNAL_6e0b0789_4_k_cu_31a44722_148414cuda3std3__45__cpo4cendE - _ZN40_INTERNAL_6e0b0789_4_k_cu_31a44722_148414cuda3std3__419piecewise_constructE)
_ZN40_INTERNAL_6e0b0789_4_k_cu_31a44722_148414cuda3std3__419piecewise_constructE:
	.zero		1
	.type		_ZN40_INTERNAL_6e0b0789_4_k_cu_31a44722_148414cuda3std3__45__cpo4cendE,@object
	.size		_ZN40_INTERNAL_6e0b0789_4_k_cu_31a44722_148414cuda3std3__45__cpo4cendE,(_ZN40_INTERNAL_6e0b0789_4_k_cu_31a44722_148414cuda3std6ranges3__45__cpo4swapE - _ZN40_INTERNAL_6e0b0789_4_k_cu_31a44722_148414cuda3std3__45__cpo4cendE)
_ZN40_INTERNAL_6e0b0789_4_k_cu_31a44722_148414cuda3std3__45__cpo4cendE:
	.zero		1
	.type		_ZN40_INTERNAL_6e0b0789_4_k_cu_31a44722_148414cuda3std6ranges3__45__cpo4swapE,@object
	.size		_ZN40_INTERNAL_6e0b0789_4_k_cu_31a44722_148414cuda3std6ranges3__45__cpo4swapE,(.L_8 - _ZN40_INTERNAL_6e0b0789_4_k_cu_31a44722_148414cuda3std6ranges3__45__cpo4swapE)
_ZN40_INTERNAL_6e0b0789_4_k_cu_31a44722_148414cuda3std6ranges3__45__cpo4swapE:
	.zero		1
.L_8:


//--------------------- .nv.constant0._ZN7cutlass13device_kernelINS_4gemm6kernel13GemmUniversalIN4cute5tupleIJiiiiEEENS1_10collective13CollectiveMmaINS1_34MainloopSm90TmaGmmaWarpSpecializedILi6ENS5_IJNS4_1CILi1EEESB_SB_EEENS1_32KernelTmaWarpSpecializedPingpongEEENS5_IJNSA_ILi64EEESF_NSA_ILi32EEEEEEfNS5_IJlSB_lEEEfSI_NS4_8TiledMMAINS4_8MMA_AtomIJNS4_4SM904GMMA29MMA_64x64x8_F32TF32TF32_SS_TNILNSM_7ScaleInE1ELSO_1EEEEEENS4_6LayoutISC_NS5_IJNSA_ILi0EEESS_SS_EEEEENS5_IJNS4_10UnderscoreESV_SV_EEEEENS4_13SM90_TMA_LOADENS4_14ComposedLayoutINS4_7SwizzleILi3ELi4ELi3EEENS4_18smem_ptr_flag_bitsILi32EEENSR_INS5_IJNSA_ILi8EEESG_EEENS5_IJSG_SB_EEEEEEEvNS4_8identityESY_S18_vS19_EENS_8epilogue10collective6detail29Sm90TmaWarpSpecializedAdapterINS1C_15DefaultEpilogueIfSI_SI_NS1B_6thread17LinearCombinationIfLi1EffLNS1G_9ScaleType4KindE0ELNS_15FloatRoundStyleE2EfEENS1_15EpilogueDefaultEEEEEvvEEEEvNT_6ParamsE --------------------------
	.section	.nv.constant0._ZN7cutlass13device_kernelINS_4gemm6kernel13GemmUniversalIN4cute5tupleIJiiiiEEENS1_10collective13CollectiveMmaINS1_34MainloopSm90TmaGmmaWarpSpecializedILi6ENS5_IJNS4_1CILi1EEESB_SB_EEENS1_32KernelTmaWarpSpecializedPingpongEEENS5_IJNSA_ILi64EEESF_NSA_ILi32EEEEEEfNS5_IJlSB_lEEEfSI_NS4_8TiledMMAINS4_8MMA_AtomIJNS4_4SM904GMMA29MMA_64x64x8_F32TF32TF32_SS_TNILNSM_7ScaleInE1ELSO_1EEEEEENS4_6LayoutISC_NS5_IJNSA_ILi0EEESS_SS_EEEEENS5_IJNS4_10UnderscoreESV_SV_EEEEENS4_13SM90_TMA_LOADENS4_14ComposedLayoutINS4_7SwizzleILi3ELi4ELi3EEENS4_18smem_ptr_flag_bitsILi32EEENSR_INS5_IJNSA_ILi8EEESG_EEENS5_IJSG_SB_EEEEEEEvNS4_8identityESY_S18_vS19_EENS_8epilogue10collective6detail29Sm90TmaWarpSpecializedAdapterINS1C_15DefaultEpilogueIfSI_SI_NS1B_6thread17LinearCombinationIfLi1EffLNS1G_9ScaleType4KindE0ELNS_15FloatRoundStyleE2EfEENS1_15EpilogueDefaultEEEEEvvEEEEvNT_6ParamsE,"a",@progbits
	.sectionflags	@""
	.align	4
.nv.constant0._ZN7cutlass13device_kernelINS_4gemm6kernel13GemmUniversalIN4cute5tupleIJiiiiEEENS1_10collective13CollectiveMmaINS1_34MainloopSm90TmaGmmaWarpSpecializedILi6ENS5_IJNS4_1CILi1EEESB_SB_EEENS1_32KernelTmaWarpSpecializedPingpongEEENS5_IJNSA_ILi64EEESF_NSA_ILi32EEEEEEfNS5_IJlSB_lEEEfSI_NS4_8TiledMMAINS4_8MMA_AtomIJNS4_4SM904GMMA29MMA_64x64x8_F32TF32TF32_SS_TNILNSM_7ScaleInE1ELSO_1EEEEEENS4_6LayoutISC_NS5_IJNSA_ILi0EEESS_SS_EEEEENS5_IJNS4_10UnderscoreESV_SV_EEEEENS4_13SM90_TMA_LOADENS4_14ComposedLayoutINS4_7SwizzleILi3ELi4ELi3EEENS4_18smem_ptr_flag_bitsILi32EEENSR_INS5_IJNSA_ILi8EEESG_EEENS5_IJSG_SB_EEEEEEEvNS4_8identityESY_S18_vS19_EENS_8epilogue10collective6detail29Sm90TmaWarpSpecializedAdapterINS1C_15DefaultEpilogueIfSI_SI_NS1B_6thread17LinearCombinationIfLi1EffLNS1G_9ScaleType4KindE0ELNS_15FloatRoundStyleE2EfEENS1_15EpilogueDefaultEEEEEvvEEEEvNT_6ParamsE:
	.zero		1664


//--------------------- SYMBOLS --------------------------

	.type		.nv.reservedSmem.offset0,@object
	.size		.nv.reservedSmem.offset0,0x4
	.type		__assertfail,@function
